// auto-generated by cutlass_sweep.gemm — config: {"arch": "sm_90", "cluster_m": 2, "cluster_n": 1, "dtype": "fp16", "dtype_b": "fp16", "layout": "nt", "stages": 0, "tile_k": 16, "tile_m": 192, "tile_n": 32}
#include "cutlass/cutlass.h"
#include "cutlass/gemm/collective/collective_builder.hpp"
#include "cutlass/gemm/device/gemm_universal_adapter.h"
#include "cutlass/gemm/kernel/gemm_universal.hpp"
#include "cutlass/epilogue/collective/collective_builder.hpp"

using ElemA = cutlass::half_t;
using ElemB = cutlass::half_t;
using ElemCD = cutlass::half_t;
using Acc  = float;
using TileShape    = cute::Shape<cute::_192, cute::_32, cute::_16>;
using ClusterShape = cute::Shape<cute::_2, cute::_1, cute::_1>;

using CollectiveEpilogue = typename cutlass::epilogue::collective::CollectiveBuilder<
    cutlass::arch::Sm90, cutlass::arch::OpClassTensorOp,
    TileShape, ClusterShape,
    cutlass::epilogue::collective::EpilogueTileAuto,
    Acc, Acc,
    ElemCD, cutlass::layout::RowMajor, 128 / cutlass::sizeof_bits<ElemCD>::value,
    ElemCD, cutlass::layout::RowMajor, 128 / cutlass::sizeof_bits<ElemCD>::value,
    cutlass::epilogue::collective::EpilogueScheduleAuto
  >::CollectiveOp;

using CollectiveMainloop = typename cutlass::gemm::collective::CollectiveBuilder<
    cutlass::arch::Sm90, cutlass::arch::OpClassTensorOp,
    ElemA, cutlass::layout::RowMajor, 128 / cutlass::sizeof_bits<ElemA>::value,
    ElemB, cutlass::layout::ColumnMajor, 128 / cutlass::sizeof_bits<ElemB>::value,
    Acc,
    TileShape, ClusterShape,
    cutlass::gemm::collective::StageCountAutoCarveout<static_cast<int>(sizeof(typename CollectiveEpilogue::SharedStorage))>,
    cutlass::gemm::collective::KernelScheduleAuto
  >::CollectiveOp;

using GemmKernel = cutlass::gemm::kernel::GemmUniversal<
    cute::Shape<int,int,int,int>,
    CollectiveMainloop,
    CollectiveEpilogue
>;
using Gemm = cutlass::gemm::device::GemmUniversalAdapter<GemmKernel>;

// Force the device kernel symbol into the cubin without needing a host main.
auto* _anchor = &cutlass::device_kernel<GemmKernel>;


// ===== COMPILED SASS (sm_90a) =====

	.target	sm_90a

	.elftype	@"ET_EXEC"


//--------------------- .note.nv.tkinfo           --------------------------
	.section	.note.nv.tkinfo,"",@"SHT_NOTE"
	.sectionflags	@"SHF_NOTE_NV_TKINFO"
	.tkinfo
        /*0018*/ 	.word	0x00000002
        /*0030*/ 	.string	""
        /*0030*/ 	.string	"ptxas"
        /*0030*/ 	.string	"Cuda compilation tools, release 13.0, V13.0.88"
        /*0030*/ 	.string	"Build cuda_13.0.r13.0/compiler.36424714_0"
        /*0030*/ 	.string	"-arch sm_90a -m 64 "



//--------------------- .note.nv.cuinfo           --------------------------
	.section	.note.nv.cuinfo,"",@"SHT_NOTE"
	.sectionflags	@"SHF_NOTE_NV_CUINFO"
        /*0018*/ 	.short	0x0002
        /*001a*/ 	.short	0x005a
        /*001c*/ 	.short	0x0082
	.zero		2


//--------------------- .nv.info                  --------------------------
	.section	.nv.info,"",@"SHT_CUDA_INFO"
	.align	4


	//----- nvinfo : EIATTR_REGCOUNT
	.align		4
        /*0000*/ 	.byte	0x04, 0x2f
        /*0002*/ 	.short	(.L_15 - .L_14)
	.align		4
.L_14:
        /*0004*/ 	.word	index@(_ZN7cutlass13device_kernelINS_4gemm6kernel13GemmUniversalIN4cute5tupleIJiiiiEEENS1_10collective13CollectiveMmaINS1_34MainloopSm90TmaGmmaWarpSpecializedILi32ENS5_IJNS4_1CILi2EEENSA_ILi1EEESC_EEENS1_35KernelTmaWarpSpecializedCooperativeEEENS5_IJNSA_ILi192EEENSA_ILi32EEENSA_ILi16EEEEEENS_6half_tENS5_IJlSC_lEEESK_SL_NS4_8TiledMMAINS4_8MMA_AtomIJNS4_4SM904GMMA25MMA_64x32x16_F32F16F16_SSILNSP_5MajorE0ELSR_0ELNSP_7ScaleInE1ELSS_1EEEEEENS4_6LayoutISD_NS5_IJSC_NSA_ILi0EEESW_EEEEENS5_IJNS4_10UnderscoreESZ_SZ_EEEEENS4_13SM90_TMA_LOADENS4_14ComposedLayoutINS4_7SwizzleILi1ELi4ELi3EEENS4_18smem_ptr_flag_bitsILi16EEENSV_INS5_IJNSA_ILi8EEESI_EEENS5_IJSI_SC_EEEEEEEvNS4_8identityENS4_23SM90_TMA_LOAD_MULTICASTES1C_vS1D_EENS_8epilogue10collective6detail29Sm90TmaWarpSpecializedAdapterINS1H_15DefaultEpilogueISK_SL_SL_NS1G_6thread17LinearCombinationISK_Li1EffLNS1L_9ScaleType4KindE0ELNS_15FloatRoundStyleE2ESK_EENS1_15EpilogueDefaultEEEEEvvEEEEvNT_6ParamsE)
        /*0008*/ 	.word	0x000000a8


	//----- nvinfo : EIATTR_FRAME_SIZE
	.align		4
.L_15:
        /*000c*/ 	.byte	0x04, 0x11
        /*000e*/ 	.short	(.L_17 - .L_16)
	.align		4
.L_16:
        /*0010*/ 	.word	index@(_ZN7cutlass13device_kernelINS_4gemm6kernel13GemmUniversalIN4cute5tupleIJiiiiEEENS1_10collective13CollectiveMmaINS1_34MainloopSm90TmaGmmaWarpSpecializedILi32ENS5_IJNS4_1CILi2EEENSA_ILi1EEESC_EEENS1_35KernelTmaWarpSpecializedCooperativeEEENS5_IJNSA_ILi192EEENSA_ILi32EEENSA_ILi16EEEEEENS_6half_tENS5_IJlSC_lEEESK_SL_NS4_8TiledMMAINS4_8MMA_AtomIJNS4_4SM904GMMA25MMA_64x32x16_F32F16F16_SSILNSP_5MajorE0ELSR_0ELNSP_7ScaleInE1ELSS_1EEEEEENS4_6LayoutISD_NS5_IJSC_NSA_ILi0EEESW_EEEEENS5_IJNS4_10UnderscoreESZ_SZ_EEEEENS4_13SM90_TMA_LOADENS4_14ComposedLayoutINS4_7SwizzleILi1ELi4ELi3EEENS4_18smem_ptr_flag_bitsILi16EEENSV_INS5_IJNSA_ILi8EEESI_EEENS5_IJSI_SC_EEEEEEEvNS4_8identityENS4_23SM90_TMA_LOAD_MULTICASTES1C_vS1D_EENS_8epilogue10collective6detail29Sm90TmaWarpSpecializedAdapterINS1H_15DefaultEpilogueISK_SL_SL_NS1G_6thread17LinearCombinationISK_Li1EffLNS1L_9ScaleType4KindE0ELNS_15FloatRoundStyleE2ESK_EENS1_15EpilogueDefaultEEEEEvvEEEEvNT_6ParamsE)
        /*0014*/ 	.word	0x00000000


	//----- nvinfo : EIATTR_MIN_STACK_SIZE
	.align		4
.L_17:
        /*0018*/ 	.byte	0x04, 0x12
        /*001a*/ 	.short	(.L_19 - .L_18)
	.align		4
.L_18:
        /*001c*/ 	.word	index@(_ZN7cutlass13device_kernelINS_4gemm6kernel13GemmUniversalIN4cute5tupleIJiiiiEEENS1_10collective13CollectiveMmaINS1_34MainloopSm90TmaGmmaWarpSpecializedILi32ENS5_IJNS4_1CILi2EEENSA_ILi1EEESC_EEENS1_35KernelTmaWarpSpecializedCooperativeEEENS5_IJNSA_ILi192EEENSA_ILi32EEENSA_ILi16EEEEEENS_6half_tENS5_IJlSC_lEEESK_SL_NS4_8TiledMMAINS4_8MMA_AtomIJNS4_4SM904GMMA25MMA_64x32x16_F32F16F16_SSILNSP_5MajorE0ELSR_0ELNSP_7ScaleInE1ELSS_1EEEEEENS4_6LayoutISD_NS5_IJSC_NSA_ILi0EEESW_EEEEENS5_IJNS4_10UnderscoreESZ_SZ_EEEEENS4_13SM90_TMA_LOADENS4_14ComposedLayoutINS4_7SwizzleILi1ELi4ELi3EEENS4_18smem_ptr_flag_bitsILi16EEENSV_INS5_IJNSA_ILi8EEESI_EEENS5_IJSI_SC_EEEEEEEvNS4_8identityENS4_23SM90_TMA_LOAD_MULTICASTES1C_vS1D_EENS_8epilogue10collective6detail29Sm90TmaWarpSpecializedAdapterINS1H_15DefaultEpilogueISK_SL_SL_NS1G_6thread17LinearCombinationISK_Li1EffLNS1L_9ScaleType4KindE0ELNS_15FloatRoundStyleE2ESK_EENS1_15EpilogueDefaultEEEEEvvEEEEvNT_6ParamsE)
        /*0020*/ 	.word	0x00000000
.L_19:


//--------------------- .nv.compat                --------------------------
	.section	.nv.compat,"",@"SHT_CUDA_COMPAT_INFO"
	.align	4
        /*0000*/ 	.byte	0x02, 0x09, 0x01, 0x00, 0x02, 0x02, 0x04, 0x00, 0x02, 0x05, 0x05, 0x00, 0x03, 0x07, 0x01, 0x01
        /*0010*/ 	.byte	0x02, 0x03, 0x01, 0x00, 0x02, 0x06, 0x01, 0x00, 0x04, 0x0b, 0x08, 0x00, 0x00, 0x00, 0x00, 0x00
        /*0020*/ 	.byte	0x00, 0x00, 0x00, 0x00


//--------------------- .nv.info._ZN7cutlass13device_kernelINS_4gemm6kernel13GemmUniversalIN4cute5tupleIJiiiiEEENS1_10collective13CollectiveMmaINS1_34MainloopSm90TmaGmmaWarpSpecializedILi32ENS5_IJNS4_1CILi2EEENSA_ILi1EEESC_EEENS1_35KernelTmaWarpSpecializedCooperativeEEENS5_IJNSA_ILi192EEENSA_ILi32EEENSA_ILi16EEEEEENS_6half_tENS5_IJlSC_lEEESK_SL_NS4_8TiledMMAINS4_8MMA_AtomIJNS4_4SM904GMMA25MMA_64x32x16_F32F16F16_SSILNSP_5MajorE0ELSR_0ELNSP_7ScaleInE1ELSS_1EEEEEENS4_6LayoutISD_NS5_IJSC_NSA_ILi0EEESW_EEEEENS5_IJNS4_10UnderscoreESZ_SZ_EEEEENS4_13SM90_TMA_LOADENS4_14ComposedLayoutINS4_7SwizzleILi1ELi4ELi3EEENS4_18smem_ptr_flag_bitsILi16EEENSV_INS5_IJNSA_ILi8EEESI_EEENS5_IJSI_SC_EEEEEEEvNS4_8identityENS4_23SM90_TMA_LOAD_MULTICASTES1C_vS1D_EENS_8epilogue10collective6detail29Sm90TmaWarpSpecializedAdapterINS1H_15DefaultEpilogueISK_SL_SL_NS1G_6thread17LinearCombinationISK_Li1EffLNS1L_9ScaleType4KindE0ELNS_15FloatRoundStyleE2ESK_EENS1_15EpilogueDefaultEEEEEvvEEEEvNT_6ParamsE --------------------------
	.section	.nv.info._ZN7cutlass13device_kernelINS_4gemm6kernel13GemmUniversalIN4cute5tupleIJiiiiEEENS1_10collective13CollectiveMmaINS1_34MainloopSm90TmaGmmaWarpSpecializedILi32ENS5_IJNS4_1CILi2EEENSA_ILi1EEESC_EEENS1_35KernelTmaWarpSpecializedCooperativeEEENS5_IJNSA_ILi192EEENSA_ILi32EEENSA_ILi16EEEEEENS_6half_tENS5_IJlSC_lEEESK_SL_NS4_8TiledMMAINS4_8MMA_AtomIJNS4_4SM904GMMA25MMA_64x32x16_F32F16F16_SSILNSP_5MajorE0ELSR_0ELNSP_7ScaleInE1ELSS_1EEEEEENS4_6LayoutISD_NS5_IJSC_NSA_ILi0EEESW_EEEEENS5_IJNS4_10UnderscoreESZ_SZ_EEEEENS4_13SM90_TMA_LOADENS4_14ComposedLayoutINS4_7SwizzleILi1ELi4ELi3EEENS4_18smem_ptr_flag_bitsILi16EEENSV_INS5_IJNSA_ILi8EEESI_EEENS5_IJSI_SC_EEEEEEEvNS4_8identityENS4_23SM90_TMA_LOAD_MULTICASTES1C_vS1D_EENS_8epilogue10collective6detail29Sm90TmaWarpSpecializedAdapterINS1H_15DefaultEpilogueISK_SL_SL_NS1G_6thread17LinearCombinationISK_Li1EffLNS1L_9ScaleType4KindE0ELNS_15FloatRoundStyleE2ESK_EENS1_15EpilogueDefaultEEEEEvvEEEEvNT_6ParamsE,"",@"SHT_CUDA_INFO"
	.sectionflags	@""
	.align	4


	//----- nvinfo : EIATTR_CUDA_API_VERSION
	.align		4
        /*0000*/ 	.byte	0x04, 0x37
        /*0002*/ 	.short	(.L_21 - .L_20)
.L_20:
        /*0004*/ 	.word	0x00000082


	//----- nvinfo : EIATTR_KPARAM_INFO
	.align		4
.L_21:
        /*0008*/ 	.byte	0x04, 0x17
        /*000a*/ 	.short	(.L_23 - .L_22)
.L_22:
        /*000c*/ 	.word	0x00000000
        /*0010*/ 	.short	0x0000
        /*0012*/ 	.short	0x0070
        /*0014*/ 	.byte	0x00, 0xf0, 0x01, 0x10


	//----- nvinfo : EIATTR_SPARSE_MMA_MASK
	.align		4
.L_23:
        /*0018*/ 	.byte	0x03, 0x50
        /*001a*/ 	.short	0x0000


	//----- nvinfo : EIATTR_MAXREG_COUNT
	.align		4
        /*001c*/ 	.byte	0x03, 0x1b
        /*001e*/ 	.short	0x00a8


	//----- nvinfo : EIATTR_NUM_BARRIERS
	.align		4
        /*0020*/ 	.byte	0x02, 0x4c
        /*0022*/ 	.byte	0x01
	.zero		1


	//----- nvinfo : EIATTR_EXTERNS
	.align		4
        /*0024*/ 	.byte	0x04, 0x0f
        /*0026*/ 	.short	(.L_25 - .L_24)


	//   ....[0]....
	.align		4
.L_24:
        /*0028*/ 	.word	index@(__assertfail)


	//----- nvinfo : EIATTR_MERCURY_ISA_VERSION
	.align		4
.L_25:
        /*002c*/ 	.byte	0x03, 0x5f
        /*002e*/ 	.short	0x0101


	//----- nvinfo : EIATTR_INT_WARP_WIDE_INSTR_OFFSETS
	.align		4
        /*0030*/ 	.byte	0x04, 0x31
        /*0032*/ 	.short	(.L_27 - .L_26)


	//   ....[0]....
.L_26:
        /*0034*/ 	.word	0x00000840


	//   ....[1]....
        /*0038*/ 	.word	0x00000960


	//   ....[2]....
        /*003c*/ 	.word	0x00000a60


	//   ....[3]....
        /*0040*/ 	.word	0x00002050


	//----- nvinfo : EIATTR_COOP_GROUP_MASK_REGIDS
	.align		4
.L_27:
        /*0044*/ 	.byte	0x04, 0x29
        /*0046*/ 	.short	(.L_29 - .L_28)


	//   ....[0]....
.L_28:
        /*0048*/ 	.word	0xffffffff


	//   ....[1]....
        /*004c*/ 	.word	0xffffffff


	//   ....[2]....
        /*0050*/ 	.word	0xffffffff


	//   ....[3]....
        /*0054*/ 	.word	0xffffffff


	//   ....[4]....
        /*0058*/ 	.word	0xffffffff


	//   ....[5]....
        /*005c*/ 	.word	0xffffffff


	//----- nvinfo : EIATTR_COOP_GROUP_INSTR_OFFSETS
	.align		4
.L_29:
        /*0060*/ 	.byte	0x04, 0x28
        /*0062*/ 	.short	(.L_31 - .L_30)


	//   ....[0]....
.L_30:
        /*0064*/ 	.word	0x00000060


	//   ....[1]....
        /*0068*/ 	.word	0x00000070


	//   ....[2]....
        /*006c*/ 	.word	0x00000130


	//   ....[3]....
        /*0070*/ 	.word	0x00000680


	//   ....[4]....
        /*0074*/ 	.word	0x00000bb0


	//   ....[5]....
        /*0078*/ 	.word	0x00001880


	//----- nvinfo : EIATTR_REG_RECONFIG
	.align		4
.L_31:
        /*007c*/ 	.byte	0x01, 0x54
	.zero		2


	//----- nvinfo : EIATTR_SYSCALL_OFFSETS
	.align		4
        /*0080*/ 	.byte	0x04, 0x46
        /*0082*/ 	.short	(.L_33 - .L_32)


	//   ....[0]....
.L_32:
        /*0084*/ 	.word	0x00001a70


	//----- nvinfo : EIATTR_MBARRIER_INSTR_OFFSETS
	.align		4
.L_33:
        /*0088*/ 	.byte	0x04, 0x39
        /*008a*/ 	.short	(.L_35 - .L_34)


	//   ....[0]....
.L_34:
        /*008c*/ 	.word	0x00000250
        /*0090*/ 	.word	0x000000ff
        /*0094*/ 	.word	0x00000000
        /*0098*/ 	.short	0x0100
        /*009a*/ 	.byte	0x08
	.zero		1


	//   ....[1]....
        /*009c*/ 	.word	0x00000260
        /*00a0*/ 	.word	0x000000ff
        /*00a4*/ 	.word	0x00000100
        /*00a8*/ 	.short	0x0100
        /*00aa*/ 	.byte	0x08
	.zero		1


	//   ....[2]....
        /*00ac*/ 	.word	0x00000270
        /*00b0*/ 	.word	0x000000ff
        /*00b4*/ 	.word	0x00000008
        /*00b8*/ 	.short	0x0100
        /*00ba*/ 	.byte	0x08
	.zero		1


	//   ....[3]....
        /*00bc*/ 	.word	0x00000280
        /*00c0*/ 	.word	0x000000ff
        /*00c4*/ 	.word	0x00000108
        /*00c8*/ 	.short	0x0100
        /*00ca*/ 	.byte	0x08
	.zero		1


	//   ....[4]....
        /*00cc*/ 	.word	0x00000290
        /*00d0*/ 	.word	0x000000ff
        /*00d4*/ 	.word	0x00000010
        /*00d8*/ 	.short	0x0100
        /*00da*/ 	.byte	0x08
	.zero		1


	//   ....[5]....
        /*00dc*/ 	.word	0x000002a0
        /*00e0*/ 	.word	0x000000ff
        /*00e4*/ 	.word	0x00000110
        /*00e8*/ 	.short	0x0100
        /*00ea*/ 	.byte	0x08
	.zero		1


	//   ....[6]....
        /*00ec*/ 	.word	0x000002b0
        /*00f0*/ 	.word	0x000000ff
        /*00f4*/ 	.word	0x00000018
        /*00f8*/ 	.short	0x0100
        /*00fa*/ 	.byte	0x08
	.zero		1


	//   ....[7]....
        /*00fc*/ 	.word	0x000002c0
        /*0100*/ 	.word	0x000000ff
        /*0104*/ 	.word	0x00000118
        /*0108*/ 	.short	0x0100
        /*010a*/ 	.byte	0x08
	.zero		1


	//   ....[8]....
        /*010c*/ 	.word	0x000002d0
        /*0110*/ 	.word	0x000000ff
        /*0114*/ 	.word	0x00000020
        /*0118*/ 	.short	0x0100
        /*011a*/ 	.byte	0x08
	.zero		1


	//   ....[9]....
        /*011c*/ 	.word	0x000002e0
        /*0120*/ 	.word	0x000000ff
        /*0124*/ 	.word	0x00000120
        /*0128*/ 	.short	0x0100
        /*012a*/ 	.byte	0x08
	.zero		1


	//   ....[10]....
        /*012c*/ 	.word	0x000002f0
        /*0130*/ 	.word	0x000000ff
        /*0134*/ 	.word	0x00000028
        /*0138*/ 	.short	0x0100
        /*013a*/ 	.byte	0x08
	.zero		1


	//   ....[11]....
        /*013c*/ 	.word	0x00000300
        /*0140*/ 	.word	0x000000ff
        /*0144*/ 	.word	0x00000128
        /*0148*/ 	.short	0x0100
        /*014a*/ 	.byte	0x08
	.zero		1


	//   ....[12]....
        /*014c*/ 	.word	0x00000310
        /*0150*/ 	.word	0x000000ff
        /*0154*/ 	.word	0x00000030
        /*0158*/ 	.short	0x0100
        /*015a*/ 	.byte	0x08
	.zero		1


	//   ....[13]....
        /*015c*/ 	.word	0x00000320
        /*0160*/ 	.word	0x000000ff
        /*0164*/ 	.word	0x00000130
        /*0168*/ 	.short	0x0100
        /*016a*/ 	.byte	0x08
	.zero		1


	//   ....[14]....
        /*016c*/ 	.word	0x00000330
        /*0170*/ 	.word	0x000000ff
        /*0174*/ 	.word	0x00000038
        /*0178*/ 	.short	0x0100
        /*017a*/ 	.byte	0x08
	.zero		1


	//   ....[15]....
        /*017c*/ 	.word	0x00000340
        /*0180*/ 	.word	0x000000ff
        /*0184*/ 	.word	0x00000138
        /*0188*/ 	.short	0x0100
        /*018a*/ 	.byte	0x08
	.zero		1


	//   ....[16]....
        /*018c*/ 	.word	0x00000350
        /*0190*/ 	.word	0x000000ff
        /*0194*/ 	.word	0x00000040
        /*0198*/ 	.short	0x0100
        /*019a*/ 	.byte	0x08
	.zero		1


	//   ....[17]....
        /*019c*/ 	.word	0x00000360
        /*01a0*/ 	.word	0x000000ff
        /*01a4*/ 	.word	0x00000140
        /*01a8*/ 	.short	0x0100
        /*01aa*/ 	.byte	0x08
	.zero		1


	//   ....[18]....
        /*01ac*/ 	.word	0x00000370
        /*01b0*/ 	.word	0x000000ff
        /*01b4*/ 	.word	0x00000048
        /*01b8*/ 	.short	0x0100
        /*01ba*/ 	.byte	0x08
	.zero		1


	//   ....[19]....
        /*01bc*/ 	.word	0x00000380
        /*01c0*/ 	.word	0x000000ff
        /*01c4*/ 	.word	0x00000148
        /*01c8*/ 	.short	0x0100
        /*01ca*/ 	.byte	0x08
	.zero		1


	//   ....[20]....
        /*01cc*/ 	.word	0x00000390
        /*01d0*/ 	.word	0x000000ff
        /*01d4*/ 	.word	0x00000050
        /*01d8*/ 	.short	0x0100
        /*01da*/ 	.byte	0x08
	.zero		1


	//   ....[21]....
        /*01dc*/ 	.word	0x000003a0
        /*01e0*/ 	.word	0x000000ff
        /*01e4*/ 	.word	0x00000150
        /*01e8*/ 	.short	0x0100
        /*01ea*/ 	.byte	0x08
	.zero		1


	//   ....[22]....
        /*01ec*/ 	.word	0x000003b0
        /*01f0*/ 	.word	0x000000ff
        /*01f4*/ 	.word	0x00000058
        /*01f8*/ 	.short	0x0100
        /*01fa*/ 	.byte	0x08
	.zero		1


	//   ....[23]....
        /*01fc*/ 	.word	0x000003c0
        /*0200*/ 	.word	0x000000ff
        /*0204*/ 	.word	0x00000158
        /*0208*/ 	.short	0x0100
        /*020a*/ 	.byte	0x08
	.zero		1


	//   ....[24]....
        /*020c*/ 	.word	0x000003d0
        /*0210*/ 	.word	0x000000ff
        /*0214*/ 	.word	0x00000060
        /*0218*/ 	.short	0x0100
        /*021a*/ 	.byte	0x08
	.zero		1


	//   ....[25]....
        /*021c*/ 	.word	0x000003e0
        /*0220*/ 	.word	0x000000ff
        /*0224*/ 	.word	0x00000160
        /*0228*/ 	.short	0x0100
        /*022a*/ 	.byte	0x08
	.zero		1


	//   ....[26]....
        /*022c*/ 	.word	0x000003f0
        /*0230*/ 	.word	0x000000ff
        /*0234*/ 	.word	0x00000068
        /*0238*/ 	.short	0x0100
        /*023a*/ 	.byte	0x08
	.zero		1


	//   ....[27]....
        /*023c*/ 	.word	0x00000400
        /*0240*/ 	.word	0x000000ff
        /*0244*/ 	.word	0x00000168
        /*0248*/ 	.short	0x0100
        /*024a*/ 	.byte	0x08
	.zero		1


	//   ....[28]....
        /*024c*/ 	.word	0x00000410
        /*0250*/ 	.word	0x000000ff
        /*0254*/ 	.word	0x00000070
        /*0258*/ 	.short	0x0100
        /*025a*/ 	.byte	0x08
	.zero		1


	//   ....[29]....
        /*025c*/ 	.word	0x00000420
        /*0260*/ 	.word	0x000000ff
        /*0264*/ 	.word	0x00000170
        /*0268*/ 	.short	0x0100
        /*026a*/ 	.byte	0x08
	.zero		1


	//   ....[30]....
        /*026c*/ 	.word	0x00000430
        /*0270*/ 	.word	0x000000ff
        /*0274*/ 	.word	0x00000078
        /*0278*/ 	.short	0x0100
        /*027a*/ 	.byte	0x08
	.zero		1


	//   ....[31]....
        /*027c*/ 	.word	0x00000440
        /*0280*/ 	.word	0x000000ff
        /*0284*/ 	.word	0x00000178
        /*0288*/ 	.short	0x0100
        /*028a*/ 	.byte	0x08
	.zero		1


	//   ....[32]....
        /*028c*/ 	.word	0x00000450
        /*0290*/ 	.word	0x000000ff
        /*0294*/ 	.word	0x00000080
        /*0298*/ 	.short	0x0100
        /*029a*/ 	.byte	0x08
	.zero		1


	//   ....[33]....
        /*029c*/ 	.word	0x00000460
        /*02a0*/ 	.word	0x000000ff
        /*02a4*/ 	.word	0x00000180
        /*02a8*/ 	.short	0x0100
        /*02aa*/ 	.byte	0x08
	.zero		1


	//   ....[34]....
        /*02ac*/ 	.word	0x00000470
        /*02b0*/ 	.word	0x000000ff
        /*02b4*/ 	.word	0x00000088
        /*02b8*/ 	.short	0x0100
        /*02ba*/ 	.byte	0x08
	.zero		1


	//   ....[35]....
        /*02bc*/ 	.word	0x00000480
        /*02c0*/ 	.word	0x000000ff
        /*02c4*/ 	.word	0x00000188
        /*02c8*/ 	.short	0x0100
        /*02ca*/ 	.byte	0x08
	.zero		1


	//   ....[36]....
        /*02cc*/ 	.word	0x00000490
        /*02d0*/ 	.word	0x000000ff
        /*02d4*/ 	.word	0x00000090
        /*02d8*/ 	.short	0x0100
        /*02da*/ 	.byte	0x08
	.zero		1


	//   ....[37]....
        /*02dc*/ 	.word	0x000004a0
        /*02e0*/ 	.word	0x000000ff
        /*02e4*/ 	.word	0x00000190
        /*02e8*/ 	.short	0x0100
        /*02ea*/ 	.byte	0x08
	.zero		1


	//   ....[38]....
        /*02ec*/ 	.word	0x000004b0
        /*02f0*/ 	.word	0x000000ff
        /*02f4*/ 	.word	0x00000098
        /*02f8*/ 	.short	0x0100
        /*02fa*/ 	.byte	0x08
	.zero		1


	//   ....[39]....
        /*02fc*/ 	.word	0x000004c0
        /*0300*/ 	.word	0x000000ff
        /*0304*/ 	.word	0x00000198
        /*0308*/ 	.short	0x0100
        /*030a*/ 	.byte	0x08
	.zero		1


	//   ....[40]....
        /*030c*/ 	.word	0x000004d0
        /*0310*/ 	.word	0x000000ff
        /*0314*/ 	.word	0x000000a0
        /*0318*/ 	.short	0x0100
        /*031a*/ 	.byte	0x08
	.zero		1


	//   ....[41]....
        /*031c*/ 	.word	0x000004e0
        /*0320*/ 	.word	0x000000ff
        /*0324*/ 	.word	0x000001a0
        /*0328*/ 	.short	0x0100
        /*032a*/ 	.byte	0x08
	.zero		1


	//   ....[42]....
        /*032c*/ 	.word	0x000004f0
        /*0330*/ 	.word	0x000000ff
        /*0334*/ 	.word	0x000000a8
        /*0338*/ 	.short	0x0100
        /*033a*/ 	.byte	0x08
	.zero		1


	//   ....[43]....
        /*033c*/ 	.word	0x00000500
        /*0340*/ 	.word	0x000000ff
        /*0344*/ 	.word	0x000001a8
        /*0348*/ 	.short	0x0100
        /*034a*/ 	.byte	0x08
	.zero		1


	//   ....[44]....
        /*034c*/ 	.word	0x00000510
        /*0350*/ 	.word	0x000000ff
        /*0354*/ 	.word	0x000000b0
        /*0358*/ 	.short	0x0100
        /*035a*/ 	.byte	0x08
	.zero		1


	//   ....[45]....
        /*035c*/ 	.word	0x00000520
        /*0360*/ 	.word	0x000000ff
        /*0364*/ 	.word	0x000001b0
        /*0368*/ 	.short	0x0100
        /*036a*/ 	.byte	0x08
	.zero		1


	//   ....[46]....
        /*036c*/ 	.word	0x00000530
        /*0370*/ 	.word	0x000000ff
        /*0374*/ 	.word	0x000000b8
        /*0378*/ 	.short	0x0100
        /*037a*/ 	.byte	0x08
	.zero		1


	//   ....[47]....
        /*037c*/ 	.word	0x00000540
        /*0380*/ 	.word	0x000000ff
        /*0384*/ 	.word	0x000001b8
        /*0388*/ 	.short	0x0100
        /*038a*/ 	.byte	0x08
	.zero		1


	//   ....[48]....
        /*038c*/ 	.word	0x00000550
        /*0390*/ 	.word	0x000000ff
        /*0394*/ 	.word	0x000000c0
        /*0398*/ 	.short	0x0100
        /*039a*/ 	.byte	0x08
	.zero		1


	//   ....[49]....
        /*039c*/ 	.word	0x00000560
        /*03a0*/ 	.word	0x000000ff
        /*03a4*/ 	.word	0x000001c0
        /*03a8*/ 	.short	0x0100
        /*03aa*/ 	.byte	0x08
	.zero		1


	//   ....[50]....
        /*03ac*/ 	.word	0x00000570
        /*03b0*/ 	.word	0x000000ff
        /*03b4*/ 	.word	0x000000c8
        /*03b8*/ 	.short	0x0100
        /*03ba*/ 	.byte	0x08
	.zero		1


	//   ....[51]....
        /*03bc*/ 	.word	0x00000580
        /*03c0*/ 	.word	0x000000ff
        /*03c4*/ 	.word	0x000001c8
        /*03c8*/ 	.short	0x0100
        /*03ca*/ 	.byte	0x08
	.zero		1


	//   ....[52]....
        /*03cc*/ 	.word	0x00000590
        /*03d0*/ 	.word	0x000000ff
        /*03d4*/ 	.word	0x000000d0
        /*03d8*/ 	.short	0x0100
        /*03da*/ 	.byte	0x08
	.zero		1


	//   ....[53]....
        /*03dc*/ 	.word	0x000005a0
        /*03e0*/ 	.word	0x000000ff
        /*03e4*/ 	.word	0x000001d0
        /*03e8*/ 	.short	0x0100
        /*03ea*/ 	.byte	0x08
	.zero		1


	//   ....[54]....
        /*03ec*/ 	.word	0x000005b0
        /*03f0*/ 	.word	0x000000ff
        /*03f4*/ 	.word	0x000000d8
        /*03f8*/ 	.short	0x0100
        /*03fa*/ 	.byte	0x08
	.zero		1


	//   ....[55]....
        /*03fc*/ 	.word	0x000005c0
        /*0400*/ 	.word	0x000000ff
        /*0404*/ 	.word	0x000001d8
        /*0408*/ 	.short	0x0100
        /*040a*/ 	.byte	0x08
	.zero		1


	//   ....[56]....
        /*040c*/ 	.word	0x000005d0
        /*0410*/ 	.word	0x000000ff
        /*0414*/ 	.word	0x000000e0
        /*0418*/ 	.short	0x0100
        /*041a*/ 	.byte	0x08
	.zero		1


	//   ....[57]....
        /*041c*/ 	.word	0x000005e0
        /*0420*/ 	.word	0x000000ff
        /*0424*/ 	.word	0x000001e0
        /*0428*/ 	.short	0x0100
        /*042a*/ 	.byte	0x08
	.zero		1


	//   ....[58]....
        /*042c*/ 	.word	0x000005f0
        /*0430*/ 	.word	0x000000ff
        /*0434*/ 	.word	0x000000e8
        /*0438*/ 	.short	0x0100
        /*043a*/ 	.byte	0x08
	.zero		1


	//   ....[59]....
        /*043c*/ 	.word	0x00000600
        /*0440*/ 	.word	0x000000ff
        /*0444*/ 	.word	0x000001e8
        /*0448*/ 	.short	0x0100
        /*044a*/ 	.byte	0x08
	.zero		1


	//   ....[60]....
        /*044c*/ 	.word	0x00000610
        /*0450*/ 	.word	0x000000ff
        /*0454*/ 	.word	0x000000f0
        /*0458*/ 	.short	0x0100
        /*045a*/ 	.byte	0x08
	.zero		1


	//   ....[61]....
        /*045c*/ 	.word	0x00000620
        /*0460*/ 	.word	0x000000ff
        /*0464*/ 	.word	0x000001f0
        /*0468*/ 	.short	0x0100
        /*046a*/ 	.byte	0x08
	.zero		1


	//   ....[62]....
        /*046c*/ 	.word	0x00000630
        /*0470*/ 	.word	0x000000ff
        /*0474*/ 	.word	0x000000f8
        /*0478*/ 	.short	0x0100
        /*047a*/ 	.byte	0x08
	.zero		1


	//   ....[63]....
        /*047c*/ 	.word	0x00000640
        /*0480*/ 	.word	0x000000ff
        /*0484*/ 	.word	0x000001f8
        /*0488*/ 	.short	0x0100
        /*048a*/ 	.byte	0x08
	.zero		1


	//   ....[64]....
        /*048c*/ 	.word	0x00000ae0
        /*0490*/ 	.word	0x000000ff
        /*0494*/ 	.word	0x00000210
        /*0498*/ 	.short	0x0100
        /*049a*/ 	.byte	0x06
	.zero		1


	//   ....[65]....
        /*049c*/ 	.word	0x00000b60
        /*04a0*/ 	.word	0x000000ff
        /*04a4*/ 	.word	0x00000218
        /*04a8*/ 	.short	0x0100
        /*04aa*/ 	.byte	0x06
	.zero		1


	//   ....[66]....
        /*04ac*/ 	.word	0x00001af0
        /*04b0*/ 	.word	0x00000003
        /*04b4*/ 	.word	0x00000000
        /*04b8*/ 	.short	0x010a
        /*04ba*/ 	.byte	0x3f
	.zero		1


	//   ....[67]....
        /*04bc*/ 	.word	0x00001b50
        /*04c0*/ 	.word	0x00000003
        /*04c4*/ 	.word	0x00000000
        /*04c8*/ 	.short	0x010a
        /*04ca*/ 	.byte	0x3f
	.zero		1


	//   ....[68]....
        /*04cc*/ 	.word	0x00001d60
        /*04d0*/ 	.word	0x000000ff
        /*04d4*/ 	.word	0x00000000
        /*04d8*/ 	.short	0x010a
        /*04da*/ 	.byte	0x04
	.zero		1


	//   ....[69]....
        /*04dc*/ 	.word	0x00001da0
        /*04e0*/ 	.word	0x000000ff
        /*04e4*/ 	.word	0x00000000
        /*04e8*/ 	.short	0x010a
        /*04ea*/ 	.byte	0x04
	.zero		1


	//   ....[70]....
        /*04ec*/ 	.word	0x00001ef0
        /*04f0*/ 	.word	0x00000004
        /*04f4*/ 	.word	0x00000000
        /*04f8*/ 	.short	0x0101
        /*04fa*/ 	.byte	0x3f
	.zero		1


	//   ....[71]....
        /*04fc*/ 	.word	0x000020c0
        /*0500*/ 	.word	0x00000000
        /*0504*/ 	.word	0x00000000
        /*0508*/ 	.short	0x0101
        /*050a*/ 	.byte	0x3f
	.zero		1


	//   ....[72]....
        /*050c*/ 	.word	0x00005650
        /*0510*/ 	.word	0x00000017
        /*0514*/ 	.word	0x00000100
        /*0518*/ 	.short	0x010a
        /*051a*/ 	.byte	0x3f
	.zero		1


	//   ....[73]....
        /*051c*/ 	.word	0x00005a10
        /*0520*/ 	.word	0x00000005
        /*0524*/ 	.word	0x00000218
        /*0528*/ 	.short	0x0101
        /*052a*/ 	.byte	0x3f
	.zero		1


	//   ....[74]....
        /*052c*/ 	.word	0x00006130
        /*0530*/ 	.word	0x00000007
        /*0534*/ 	.word	0x00000000
        /*0538*/ 	.short	0x010a
        /*053a*/ 	.byte	0x3f
	.zero		1


	//   ....[75]....
        /*053c*/ 	.word	0x000061b0
        /*0540*/ 	.word	0x00000006
        /*0544*/ 	.word	0x00000000
        /*0548*/ 	.short	0x010a
        /*054a*/ 	.byte	0x3f
	.zero		1


	//   ....[76]....
        /*054c*/ 	.word	0x00006240
        /*0550*/ 	.word	0x00000007
        /*0554*/ 	.word	0x00000000
        /*0558*/ 	.short	0x010a
        /*055a*/ 	.byte	0x3f
	.zero		1


	//   ....[77]....
        /*055c*/ 	.word	0x000062d0
        /*0560*/ 	.word	0x00000006
        /*0564*/ 	.word	0x00000000
        /*0568*/ 	.short	0x010a
        /*056a*/ 	.byte	0x3f
	.zero		1


	//   ....[78]....
        /*056c*/ 	.word	0x00006360
        /*0570*/ 	.word	0x00000007
        /*0574*/ 	.word	0x00000000
        /*0578*/ 	.short	0x010a
        /*057a*/ 	.byte	0x3f
	.zero		1


	//   ....[79]....
        /*057c*/ 	.word	0x000063f0
        /*0580*/ 	.word	0x00000006
        /*0584*/ 	.word	0x00000000
        /*0588*/ 	.short	0x010a
        /*058a*/ 	.byte	0x3f
	.zero		1


	//   ....[80]....
        /*058c*/ 	.word	0x00006480
        /*0590*/ 	.word	0x00000007
        /*0594*/ 	.word	0x00000000
        /*0598*/ 	.short	0x010a
        /*059a*/ 	.byte	0x3f
	.zero		1


	//   ....[81]....
        /*059c*/ 	.word	0x00006510
        /*05a0*/ 	.word	0x00000006
        /*05a4*/ 	.word	0x00000000
        /*05a8*/ 	.short	0x010a
        /*05aa*/ 	.byte	0x3f
	.zero		1


	//   ....[82]....
        /*05ac*/ 	.word	0x000065a0
        /*05b0*/ 	.word	0x00000007
        /*05b4*/ 	.word	0x00000000
        /*05b8*/ 	.short	0x010a
        /*05ba*/ 	.byte	0x3f
	.zero		1


	//   ....[83]....
        /*05bc*/ 	.word	0x00006630
        /*05c0*/ 	.word	0x00000006
        /*05c4*/ 	.word	0x00000000
        /*05c8*/ 	.short	0x010a
        /*05ca*/ 	.byte	0x3f
	.zero		1


	//   ....[84]....
        /*05cc*/ 	.word	0x000066c0
        /*05d0*/ 	.word	0x00000007
        /*05d4*/ 	.word	0x00000000
        /*05d8*/ 	.short	0x010a
        /*05da*/ 	.byte	0x3f
	.zero		1


	//   ....[85]....
        /*05dc*/ 	.word	0x00006750
        /*05e0*/ 	.word	0x00000006
        /*05e4*/ 	.word	0x00000000
        /*05e8*/ 	.short	0x010a
        /*05ea*/ 	.byte	0x3f
	.zero		1


	//   ....[86]....
        /*05ec*/ 	.word	0x000067e0
        /*05f0*/ 	.word	0x00000007
        /*05f4*/ 	.word	0x00000000
        /*05f8*/ 	.short	0x010a
        /*05fa*/ 	.byte	0x3f
	.zero		1


	//   ....[87]....
        /*05fc*/ 	.word	0x00006870
        /*0600*/ 	.word	0x00000006
        /*0604*/ 	.word	0x00000000
        /*0608*/ 	.short	0x010a
        /*060a*/ 	.byte	0x3f
	.zero		1


	//   ....[88]....
        /*060c*/ 	.word	0x00006900
        /*0610*/ 	.word	0x00000007
        /*0614*/ 	.word	0x00000000
        /*0618*/ 	.short	0x010a
        /*061a*/ 	.byte	0x3f
	.zero		1


	//   ....[89]....
        /*061c*/ 	.word	0x00006990
        /*0620*/ 	.word	0x00000006
        /*0624*/ 	.word	0x00000000
        /*0628*/ 	.short	0x010a
        /*062a*/ 	.byte	0x3f
	.zero		1


	//   ....[90]....
        /*062c*/ 	.word	0x00006a20
        /*0630*/ 	.word	0x00000007
        /*0634*/ 	.word	0x00000000
        /*0638*/ 	.short	0x010a
        /*063a*/ 	.byte	0x3f
	.zero		1


	//   ....[91]....
        /*063c*/ 	.word	0x00006ab0
        /*0640*/ 	.word	0x00000006
        /*0644*/ 	.word	0x00000000
        /*0648*/ 	.short	0x010a
        /*064a*/ 	.byte	0x3f
	.zero		1


	//   ....[92]....
        /*064c*/ 	.word	0x00006b40
        /*0650*/ 	.word	0x00000007
        /*0654*/ 	.word	0x00000000
        /*0658*/ 	.short	0x010a
        /*065a*/ 	.byte	0x3f
	.zero		1


	//   ....[93]....
        /*065c*/ 	.word	0x00006bd0
        /*0660*/ 	.word	0x00000006
        /*0664*/ 	.word	0x00000000
        /*0668*/ 	.short	0x010a
        /*066a*/ 	.byte	0x3f
	.zero		1


	//   ....[94]....
        /*066c*/ 	.word	0x00006c60
        /*0670*/ 	.word	0x00000007
        /*0674*/ 	.word	0x00000000
        /*0678*/ 	.short	0x010a
        /*067a*/ 	.byte	0x3f
	.zero		1


	//   ....[95]....
        /*067c*/ 	.word	0x00006cf0
        /*0680*/ 	.word	0x00000006
        /*0684*/ 	.word	0x00000000
        /*0688*/ 	.short	0x010a
        /*068a*/ 	.byte	0x3f
	.zero		1


	//   ....[96]....
        /*068c*/ 	.word	0x00006d80
        /*0690*/ 	.word	0x00000007
        /*0694*/ 	.word	0x00000000
        /*0698*/ 	.short	0x010a
        /*069a*/ 	.byte	0x3f
	.zero		1


	//   ....[97]....
        /*069c*/ 	.word	0x00006e10
        /*06a0*/ 	.word	0x00000006
        /*06a4*/ 	.word	0x00000000
        /*06a8*/ 	.short	0x010a
        /*06aa*/ 	.byte	0x3f
	.zero		1


	//   ....[98]....
        /*06ac*/ 	.word	0x00006ea0
        /*06b0*/ 	.word	0x00000007
        /*06b4*/ 	.word	0x00000000
        /*06b8*/ 	.short	0x010a
        /*06ba*/ 	.byte	0x3f
	.zero		1


	//   ....[99]....
        /*06bc*/ 	.word	0x00006f30
        /*06c0*/ 	.word	0x00000006
        /*06c4*/ 	.word	0x00000000
        /*06c8*/ 	.short	0x010a
        /*06ca*/ 	.byte	0x3f
	.zero		1


	//   ....[100]....
        /*06cc*/ 	.word	0x00006fc0
        /*06d0*/ 	.word	0x00000007
        /*06d4*/ 	.word	0x00000000
        /*06d8*/ 	.short	0x010a
        /*06da*/ 	.byte	0x3f
	.zero		1


	//   ....[101]....
        /*06dc*/ 	.word	0x00007050
        /*06e0*/ 	.word	0x00000006
        /*06e4*/ 	.word	0x00000000
        /*06e8*/ 	.short	0x010a
        /*06ea*/ 	.byte	0x3f
	.zero		1


	//   ....[102]....
        /*06ec*/ 	.word	0x000070e0
        /*06f0*/ 	.word	0x00000007
        /*06f4*/ 	.word	0x00000000
        /*06f8*/ 	.short	0x010a
        /*06fa*/ 	.byte	0x3f
	.zero		1


	//   ....[103]....
        /*06fc*/ 	.word	0x00007170
        /*0700*/ 	.word	0x00000006
        /*0704*/ 	.word	0x00000000
        /*0708*/ 	.short	0x010a
        /*070a*/ 	.byte	0x3f
	.zero		1


	//   ....[104]....
        /*070c*/ 	.word	0x00007200
        /*0710*/ 	.word	0x00000007
        /*0714*/ 	.word	0x00000000
        /*0718*/ 	.short	0x010a
        /*071a*/ 	.byte	0x3f
	.zero		1


	//   ....[105]....
        /*071c*/ 	.word	0x00007290
        /*0720*/ 	.word	0x00000005
        /*0724*/ 	.word	0x00000000
        /*0728*/ 	.short	0x010a
        /*072a*/ 	.byte	0x3f
	.zero		1


	//   ....[106]....
        /*072c*/ 	.word	0x000072f0
        /*0730*/ 	.word	0x00000003
        /*0734*/ 	.word	0x00000000
        /*0738*/ 	.short	0x010a
        /*073a*/ 	.byte	0x3f
	.zero		1


	//   ....[107]....
        /*073c*/ 	.word	0x00007350
        /*0740*/ 	.word	0x00000005
        /*0744*/ 	.word	0x00000000
        /*0748*/ 	.short	0x010a
        /*074a*/ 	.byte	0x3f
	.zero		1


	//   ....[108]....
        /*074c*/ 	.word	0x00007420
        /*0750*/ 	.word	0x00000017
        /*0754*/ 	.word	0x00000100
        /*0758*/ 	.short	0x010a
        /*075a*/ 	.byte	0x3f
	.zero		1


	//   ....[109]....
        /*075c*/ 	.word	0x000074f0
        /*0760*/ 	.word	0x00000007
        /*0764*/ 	.word	0x00000000
        /*0768*/ 	.short	0x010a
        /*076a*/ 	.byte	0x3f
	.zero		1


	//   ....[110]....
        /*076c*/ 	.word	0x00007540
        /*0770*/ 	.word	0x00000006
        /*0774*/ 	.word	0x00000000
        /*0778*/ 	.short	0x010a
        /*077a*/ 	.byte	0x3f
	.zero		1


	//   ....[111]....
        /*077c*/ 	.word	0x00007590
        /*0780*/ 	.word	0x00000007
        /*0784*/ 	.word	0x00000000
        /*0788*/ 	.short	0x010a
        /*078a*/ 	.byte	0x3f
	.zero		1


	//   ....[112]....
        /*078c*/ 	.word	0x000075e0
        /*0790*/ 	.word	0x00000006
        /*0794*/ 	.word	0x00000000
        /*0798*/ 	.short	0x010a
        /*079a*/ 	.byte	0x3f
	.zero		1


	//   ....[113]....
        /*079c*/ 	.word	0x00007630
        /*07a0*/ 	.word	0x00000007
        /*07a4*/ 	.word	0x00000000
        /*07a8*/ 	.short	0x010a
        /*07aa*/ 	.byte	0x3f
	.zero		1


	//   ....[114]....
        /*07ac*/ 	.word	0x00007680
        /*07b0*/ 	.word	0x00000006
        /*07b4*/ 	.word	0x00000000
        /*07b8*/ 	.short	0x010a
        /*07ba*/ 	.byte	0x3f
	.zero		1


	//   ....[115]....
        /*07bc*/ 	.word	0x000076d0
        /*07c0*/ 	.word	0x00000007
        /*07c4*/ 	.word	0x00000000
        /*07c8*/ 	.short	0x010a
        /*07ca*/ 	.byte	0x3f
	.zero		1


	//   ....[116]....
        /*07cc*/ 	.word	0x00007720
        /*07d0*/ 	.word	0x00000006
        /*07d4*/ 	.word	0x00000000
        /*07d8*/ 	.short	0x010a
        /*07da*/ 	.byte	0x3f
	.zero		1


	//   ....[117]....
        /*07dc*/ 	.word	0x00007770
        /*07e0*/ 	.word	0x00000007
        /*07e4*/ 	.word	0x00000000
        /*07e8*/ 	.short	0x010a
        /*07ea*/ 	.byte	0x3f
	.zero		1


	//   ....[118]....
        /*07ec*/ 	.word	0x000077c0
        /*07f0*/ 	.word	0x00000006
        /*07f4*/ 	.word	0x00000000
        /*07f8*/ 	.short	0x010a
        /*07fa*/ 	.byte	0x3f
	.zero		1


	//   ....[119]....
        /*07fc*/ 	.word	0x00007810
        /*0800*/ 	.word	0x00000007
        /*0804*/ 	.word	0x00000000
        /*0808*/ 	.short	0x010a
        /*080a*/ 	.byte	0x3f
	.zero		1


	//   ....[120]....
        /*080c*/ 	.word	0x00007860
        /*0810*/ 	.word	0x00000006
        /*0814*/ 	.word	0x00000000
        /*0818*/ 	.short	0x010a
        /*081a*/ 	.byte	0x3f
	.zero		1


	//   ....[121]....
        /*081c*/ 	.word	0x000078b0
        /*0820*/ 	.word	0x00000007
        /*0824*/ 	.word	0x00000000
        /*0828*/ 	.short	0x010a
        /*082a*/ 	.byte	0x3f
	.zero		1


	//   ....[122]....
        /*082c*/ 	.word	0x00007900
        /*0830*/ 	.word	0x00000006
        /*0834*/ 	.word	0x00000000
        /*0838*/ 	.short	0x010a
        /*083a*/ 	.byte	0x3f
	.zero		1


	//   ....[123]....
        /*083c*/ 	.word	0x00007950
        /*0840*/ 	.word	0x00000007
        /*0844*/ 	.word	0x00000000
        /*0848*/ 	.short	0x010a
        /*084a*/ 	.byte	0x3f
	.zero		1


	//   ....[124]....
        /*084c*/ 	.word	0x000079a0
        /*0850*/ 	.word	0x00000006
        /*0854*/ 	.word	0x00000000
        /*0858*/ 	.short	0x010a
        /*085a*/ 	.byte	0x3f
	.zero		1


	//   ....[125]....
        /*085c*/ 	.word	0x000079f0
        /*0860*/ 	.word	0x00000007
        /*0864*/ 	.word	0x00000000
        /*0868*/ 	.short	0x010a
        /*086a*/ 	.byte	0x3f
	.zero		1


	//   ....[126]....
        /*086c*/ 	.word	0x00007a40
        /*0870*/ 	.word	0x00000006
        /*0874*/ 	.word	0x00000000
        /*0878*/ 	.short	0x010a
        /*087a*/ 	.byte	0x3f
	.zero		1


	//   ....[127]....
        /*087c*/ 	.word	0x00007a90
        /*0880*/ 	.word	0x00000007
        /*0884*/ 	.word	0x00000000
        /*0888*/ 	.short	0x010a
        /*088a*/ 	.byte	0x3f
	.zero		1


	//   ....[128]....
        /*088c*/ 	.word	0x00007ae0
        /*0890*/ 	.word	0x00000006
        /*0894*/ 	.word	0x00000000
        /*0898*/ 	.short	0x010a
        /*089a*/ 	.byte	0x3f
	.zero		1


	//   ....[129]....
        /*089c*/ 	.word	0x00007b30
        /*08a0*/ 	.word	0x00000007
        /*08a4*/ 	.word	0x00000000
        /*08a8*/ 	.short	0x010a
        /*08aa*/ 	.byte	0x3f
	.zero		1


	//   ....[130]....
        /*08ac*/ 	.word	0x00007b80
        /*08b0*/ 	.word	0x00000006
        /*08b4*/ 	.word	0x00000000
        /*08b8*/ 	.short	0x010a
        /*08ba*/ 	.byte	0x3f
	.zero		1


	//   ....[131]....
        /*08bc*/ 	.word	0x00007bd0
        /*08c0*/ 	.word	0x00000007
        /*08c4*/ 	.word	0x00000000
        /*08c8*/ 	.short	0x010a
        /*08ca*/ 	.byte	0x3f
	.zero		1


	//   ....[132]....
        /*08cc*/ 	.word	0x00007c20
        /*08d0*/ 	.word	0x00000006
        /*08d4*/ 	.word	0x00000000
        /*08d8*/ 	.short	0x010a
        /*08da*/ 	.byte	0x3f
	.zero		1


	//   ....[133]....
        /*08dc*/ 	.word	0x00007c70
        /*08e0*/ 	.word	0x00000007
        /*08e4*/ 	.word	0x00000000
        /*08e8*/ 	.short	0x010a
        /*08ea*/ 	.byte	0x3f
	.zero		1


	//   ....[134]....
        /*08ec*/ 	.word	0x00007cc0
        /*08f0*/ 	.word	0x00000006
        /*08f4*/ 	.word	0x00000000
        /*08f8*/ 	.short	0x010a
        /*08fa*/ 	.byte	0x3f
	.zero		1


	//   ....[135]....
        /*08fc*/ 	.word	0x00007d10
        /*0900*/ 	.word	0x00000007
        /*0904*/ 	.word	0x00000000
        /*0908*/ 	.short	0x010a
        /*090a*/ 	.byte	0x3f
	.zero		1


	//   ....[136]....
        /*090c*/ 	.word	0x00007d60
        /*0910*/ 	.word	0x00000006
        /*0914*/ 	.word	0x00000000
        /*0918*/ 	.short	0x010a
        /*091a*/ 	.byte	0x3f
	.zero		1


	//   ....[137]....
        /*091c*/ 	.word	0x00007db0
        /*0920*/ 	.word	0x00000007
        /*0924*/ 	.word	0x00000000
        /*0928*/ 	.short	0x010a
        /*092a*/ 	.byte	0x3f
	.zero		1


	//   ....[138]....
        /*092c*/ 	.word	0x00007e00
        /*0930*/ 	.word	0x00000006
        /*0934*/ 	.word	0x00000000
        /*0938*/ 	.short	0x010a
        /*093a*/ 	.byte	0x3f
	.zero		1


	//   ....[139]....
        /*093c*/ 	.word	0x00007e50
        /*0940*/ 	.word	0x00000007
        /*0944*/ 	.word	0x00000000
        /*0948*/ 	.short	0x010a
        /*094a*/ 	.byte	0x3f
	.zero		1


	//----- nvinfo : EIATTR_NUM_MBARRIERS
	.align		4
.L_35:
        /*094c*/ 	.byte	0x03, 0x38
        /*094e*/ 	.short	0x0042


	//----- nvinfo : EIATTR_EXIT_INSTR_OFFSETS
	.align		4
        /*0950*/ 	.byte	0x04, 0x1c
        /*0952*/ 	.short	(.L_37 - .L_36)


	//   ....[0]....
.L_36:
        /*0954*/ 	.word	0x00000d80


	//   ....[1]....
        /*0958*/ 	.word	0x000015a0


	//   ....[2]....
        /*095c*/ 	.word	0x00004dd0


	//   ....[3]....
        /*0960*/ 	.word	0x00005330


	//   ....[4]....
        /*0964*/ 	.word	0x000072e0


	//----- nvinfo : EIATTR_MAX_THREADS
	.align		4
.L_37:
        /*0968*/ 	.byte	0x04, 0x05
        /*096a*/ 	.short	(.L_39 - .L_38)
.L_38:
        /*096c*/ 	.word	0x00000180
        /*0970*/ 	.word	0x00000001
        /*0974*/ 	.word	0x00000001


	//----- nvinfo : EIATTR_CRS_STACK_SIZE
	.align		4
.L_39:
        /*0978*/ 	.byte	0x04, 0x1e
        /*097a*/ 	.short	(.L_41 - .L_40)
.L_40:
        /*097c*/ 	.word	0x00000000


	//----- nvinfo : EIATTR_CBANK_PARAM_SIZE
	.align		4
.L_41:
        /*0980*/ 	.byte	0x03, 0x19
        /*0982*/ 	.short	0x0470


	//----- nvinfo : EIATTR_PARAM_CBANK
	.align		4
        /*0984*/ 	.byte	0x04, 0x0a
        /*0986*/ 	.short	(.L_43 - .L_42)
	.align		4
.L_42:
        /*0988*/ 	.word	index@(.nv.constant0._ZN7cutlass13device_kernelINS_4gemm6kernel13GemmUniversalIN4cute5tupleIJiiiiEEENS1_10collective13CollectiveMmaINS1_34MainloopSm90TmaGmmaWarpSpecializedILi32ENS5_IJNS4_1CILi2EEENSA_ILi1EEESC_EEENS1_35KernelTmaWarpSpecializedCooperativeEEENS5_IJNSA_ILi192EEENSA_ILi32EEENSA_ILi16EEEEEENS_6half_tENS5_IJlSC_lEEESK_SL_NS4_8TiledMMAINS4_8MMA_AtomIJNS4_4SM904GMMA25MMA_64x32x16_F32F16F16_SSILNSP_5MajorE0ELSR_0ELNSP_7ScaleInE1ELSS_1EEEEEENS4_6LayoutISD_NS5_IJSC_NSA_ILi0EEESW_EEEEENS5_IJNS4_10UnderscoreESZ_SZ_EEEEENS4_13SM90_TMA_LOADENS4_14ComposedLayoutINS4_7SwizzleILi1ELi4ELi3EEENS4_18smem_ptr_flag_bitsILi16EEENSV_INS5_IJNSA_ILi8EEESI_EEENS5_IJSI_SC_EEEEEEEvNS4_8identityENS4_23SM90_TMA_LOAD_MULTICASTES1C_vS1D_EENS_8epilogue10collective6detail29Sm90TmaWarpSpecializedAdapterINS1H_15DefaultEpilogueISK_SL_SL_NS1G_6thread17LinearCombinationISK_Li1EffLNS1L_9ScaleType4KindE0ELNS_15FloatRoundStyleE2ESK_EENS1_15EpilogueDefaultEEEEEvvEEEEvNT_6ParamsE)
        /*098c*/ 	.short	0x0210
        /*098e*/ 	.short	0x0470


	//----- nvinfo : EIATTR_SW_WAR
	.align		4
.L_43:
        /*0990*/ 	.byte	0x04, 0x36
        /*0992*/ 	.short	(.L_45 - .L_44)
.L_44:
        /*0994*/ 	.word	0x00000008
.L_45:


//--------------------- .nv.callgraph             --------------------------
	.section	.nv.callgraph,"",@"SHT_CUDA_CALLGRAPH"
	.align	4
	.sectionentsize	8
	.align		4
        /*0000*/ 	.word	0x00000000
	.align		4
        /*0004*/ 	.word	0xffffffff
	.align		4
        /*0008*/ 	.word	index@(_ZN7cutlass13device_kernelINS_4gemm6kernel13GemmUniversalIN4cute5tupleIJiiiiEEENS1_10collective13CollectiveMmaINS1_34MainloopSm90TmaGmmaWarpSpecializedILi32ENS5_IJNS4_1CILi2EEENSA_ILi1EEESC_EEENS1_35KernelTmaWarpSpecializedCooperativeEEENS5_IJNSA_ILi192EEENSA_ILi32EEENSA_ILi16EEEEEENS_6half_tENS5_IJlSC_lEEESK_SL_NS4_8TiledMMAINS4_8MMA_AtomIJNS4_4SM904GMMA25MMA_64x32x16_F32F16F16_SSILNSP_5MajorE0ELSR_0ELNSP_7ScaleInE1ELSS_1EEEEEENS4_6LayoutISD_NS5_IJSC_NSA_ILi0EEESW_EEEEENS5_IJNS4_10UnderscoreESZ_SZ_EEEEENS4_13SM90_TMA_LOADENS4_14ComposedLayoutINS4_7SwizzleILi1ELi4ELi3EEENS4_18smem_ptr_flag_bitsILi16EEENSV_INS5_IJNSA_ILi8EEESI_EEENS5_IJSI_SC_EEEEEEEvNS4_8identityENS4_23SM90_TMA_LOAD_MULTICASTES1C_vS1D_EENS_8epilogue10collective6detail29Sm90TmaWarpSpecializedAdapterINS1H_15DefaultEpilogueISK_SL_SL_NS1G_6thread17LinearCombinationISK_Li1EffLNS1L_9ScaleType4KindE0ELNS_15FloatRoundStyleE2ESK_EENS1_15EpilogueDefaultEEEEEvvEEEEvNT_6ParamsE)
	.align		4
        /*000c*/ 	.word	index@(__assertfail)
	.align		4
        /*0010*/ 	.word	0x00000000
	.align		4
        /*0014*/ 	.word	0xfffffffe
	.align		4
        /*0018*/ 	.word	0x00000000
	.align		4
        /*001c*/ 	.word	0xfffffffd
	.align		4
        /*0020*/ 	.word	0x00000000
	.align		4
        /*0024*/ 	.word	0xfffffffc


//--------------------- .nv.constant4             --------------------------
	.section	.nv.constant4,"a",@progbits
	.align	8
	.align		8
.nv.constant4:
        /*0000*/ 	.dword	__assertfail
	.align		8
        /*0008*/ 	.dword	__unnamed_1
	.align		8
        /*0010*/ 	.dword	_ZN39_INTERNAL_e9bd4599_4_k_cu_f17bfd9c_77154cuda3std3__45__cpo5beginE
	.align		8
        /*0018*/ 	.dword	_ZN39_INTERNAL_e9bd4599_4_k_cu_f17bfd9c_77154cuda3std3__45__cpo3endE
	.align		8
        /*0020*/ 	.dword	_ZN39_INTERNAL_e9bd4599_4_k_cu_f17bfd9c_77154cuda3std3__45__cpo6cbeginE
	.align		8
        /*0028*/ 	.dword	_ZN39_INTERNAL_e9bd4599_4_k_cu_f17bfd9c_77154cuda3std3__45__cpo4cendE
	.align		8
        /*0030*/ 	.dword	_ZN39_INTERNAL_e9bd4599_4_k_cu_f17bfd9c_77154cuda3std3__441_GLOBAL__N__e9bd4599_4_k_cu_f17bfd9c_77156ignoreE
	.align		8
        /*0038*/ 	.dword	_ZN39_INTERNAL_e9bd4599_4_k_cu_f17bfd9c_77154cuda3std3__419piecewise_constructE
	.align		8
        /*0040*/ 	.dword	_ZN39_INTERNAL_e9bd4599_4_k_cu_f17bfd9c_77154cuda3std3__48in_placeE
	.align		8
        /*0048*/ 	.dword	_ZN39_INTERNAL_e9bd4599_4_k_cu_f17bfd9c_77154cuda3std6ranges3__45__cpo4swapE
	.align		8
        /*0050*/ 	.dword	_ZN39_INTERNAL_e9bd4599_4_k_cu_f17bfd9c_77154cuda3std6ranges3__45__cpo9iter_moveE
	.align		8
        /*0058*/ 	.dword	_ZN39_INTERNAL_e9bd4599_4_k_cu_f17bfd9c_77154cute7productE
	.align		8
        /*0060*/ 	.dword	_ZN39_INTERNAL_e9bd4599_4_k_cu_f17bfd9c_77154cute1_E
	.align		8
        /*0068*/ 	.dword	$str$22
	.align		8
        /*0070*/ 	.dword	$str$23


//--------------------- .text._ZN7cutlass13device_kernelINS_4gemm6kernel13GemmUniversalIN4cute5tupleIJiiiiEEENS1_10collective13CollectiveMmaINS1_34MainloopSm90TmaGmmaWarpSpecializedILi32ENS5_IJNS4_1CILi2EEENSA_ILi1EEESC_EEENS1_35KernelTmaWarpSpecializedCooperativeEEENS5_IJNSA_ILi192EEENSA_ILi32EEENSA_ILi16EEEEEENS_6half_tENS5_IJlSC_lEEESK_SL_NS4_8TiledMMAINS4_8MMA_AtomIJNS4_4SM904GMMA25MMA_64x32x16_F32F16F16_SSILNSP_5MajorE0ELSR_0ELNSP_7ScaleInE1ELSS_1EEEEEENS4_6LayoutISD_NS5_IJSC_NSA_ILi0EEESW_EEEEENS5_IJNS4_10UnderscoreESZ_SZ_EEEEENS4_13SM90_TMA_LOADENS4_14ComposedLayoutINS4_7SwizzleILi1ELi4ELi3EEENS4_18smem_ptr_flag_bitsILi16EEENSV_INS5_IJNSA_ILi8EEESI_EEENS5_IJSI_SC_EEEEEEEvNS4_8identityENS4_23SM90_TMA_LOAD_MULTICASTES1C_vS1D_EENS_8epilogue10collective6detail29Sm90TmaWarpSpecializedAdapterINS1H_15DefaultEpilogueISK_SL_SL_NS1G_6thread17LinearCombinationISK_Li1EffLNS1L_9ScaleType4KindE0ELNS_15FloatRoundStyleE2ESK_EENS1_15EpilogueDefaultEEEEEvvEEEEvNT_6ParamsE --------------------------
	.section	.text._ZN7cutlass13device_kernelINS_4gemm6kernel13GemmUniversalIN4cute5tupleIJiiiiEEENS1_10collective13CollectiveMmaINS1_34MainloopSm90TmaGmmaWarpSpecializedILi32ENS5_IJNS4_1CILi2EEENSA_ILi1EEESC_EEENS1_35KernelTmaWarpSpecializedCooperativeEEENS5_IJNSA_ILi192EEENSA_ILi32EEENSA_ILi16EEEEEENS_6half_tENS5_IJlSC_lEEESK_SL_NS4_8TiledMMAINS4_8MMA_AtomIJNS4_4SM904GMMA25MMA_64x32x16_F32F16F16_SSILNSP_5MajorE0ELSR_0ELNSP_7ScaleInE1ELSS_1EEEEEENS4_6LayoutISD_NS5_IJSC_NSA_ILi0EEESW_EEEEENS5_IJNS4_10UnderscoreESZ_SZ_EEEEENS4_13SM90_TMA_LOADENS4_14ComposedLayoutINS4_7SwizzleILi1ELi4ELi3EEENS4_18smem_ptr_flag_bitsILi16EEENSV_INS5_IJNSA_ILi8EEESI_EEENS5_IJSI_SC_EEEEEEEvNS4_8identityENS4_23SM90_TMA_LOAD_MULTICASTES1C_vS1D_EENS_8epilogue10collective6detail29Sm90TmaWarpSpecializedAdapterINS1H_15DefaultEpilogueISK_SL_SL_NS1G_6thread17LinearCombinationISK_Li1EffLNS1L_9ScaleType4KindE0ELNS_15FloatRoundStyleE2ESK_EENS1_15EpilogueDefaultEEEEEvvEEEEvNT_6ParamsE,"ax",@progbits
	.align	128
.text._ZN7cutlass13device_kernelINS_4gemm6kernel13GemmUniversalIN4cute5tupleIJiiiiEEENS1_10collective13CollectiveMmaINS1_34MainloopSm90TmaGmmaWarpSpecializedILi32ENS5_IJNS4_1CILi2EEENSA_ILi1EEESC_EEENS1_35KernelTmaWarpSpecializedCooperativeEEENS5_IJNSA_ILi192EEENSA_ILi32EEENSA_ILi16EEEEEENS_6half_tENS5_IJlSC_lEEESK_SL_NS4_8TiledMMAINS4_8MMA_AtomIJNS4_4SM904GMMA25MMA_64x32x16_F32F16F16_SSILNSP_5MajorE0ELSR_0ELNSP_7ScaleInE1ELSS_1EEEEEENS4_6LayoutISD_NS5_IJSC_NSA_ILi0EEESW_EEEEENS5_IJNS4_10UnderscoreESZ_SZ_EEEEENS4_13SM90_TMA_LOADENS4_14ComposedLayoutINS4_7SwizzleILi1ELi4ELi3EEENS4_18smem_ptr_flag_bitsILi16EEENSV_INS5_IJNSA_ILi8EEESI_EEENS5_IJSI_SC_EEEEEEEvNS4_8identityENS4_23SM90_TMA_LOAD_MULTICASTES1C_vS1D_EENS_8epilogue10collective6detail29Sm90TmaWarpSpecializedAdapterINS1H_15DefaultEpilogueISK_SL_SL_NS1G_6thread17LinearCombinationISK_Li1EffLNS1L_9ScaleType4KindE0ELNS_15FloatRoundStyleE2ESK_EENS1_15EpilogueDefaultEEEEEvvEEEEvNT_6ParamsE:
        .type           _ZN7cutlass13device_kernelINS_4gemm6kernel13GemmUniversalIN4cute5tupleIJiiiiEEENS1_10collective13CollectiveMmaINS1_34MainloopSm90TmaGmmaWarpSpecializedILi32ENS5_IJNS4_1CILi2EEENSA_ILi1EEESC_EEENS1_35KernelTmaWarpSpecializedCooperativeEEENS5_IJNSA_ILi192EEENSA_ILi32EEENSA_ILi16EEEEEENS_6half_tENS5_IJlSC_lEEESK_SL_NS4_8TiledMMAINS4_8MMA_AtomIJNS4_4SM904GMMA25MMA_64x32x16_F32F16F16_SSILNSP_5MajorE0ELSR_0ELNSP_7ScaleInE1ELSS_1EEEEEENS4_6LayoutISD_NS5_IJSC_NSA_ILi0EEESW_EEEEENS5_IJNS4_10UnderscoreESZ_SZ_EEEEENS4_13SM90_TMA_LOADENS4_14ComposedLayoutINS4_7SwizzleILi1ELi4ELi3EEENS4_18smem_ptr_flag_bitsILi16EEENSV_INS5_IJNSA_ILi8EEESI_EEENS5_IJSI_SC_EEEEEEEvNS4_8identityENS4_23SM90_TMA_LOAD_MULTICASTES1C_vS1D_EENS_8epilogue10collective6detail29Sm90TmaWarpSpecializedAdapterINS1H_15DefaultEpilogueISK_SL_SL_NS1G_6thread17LinearCombinationISK_Li1EffLNS1L_9ScaleType4KindE0ELNS_15FloatRoundStyleE2ESK_EENS1_15EpilogueDefaultEEEEEvvEEEEvNT_6ParamsE,@function
        .size           _ZN7cutlass13device_kernelINS_4gemm6kernel13GemmUniversalIN4cute5tupleIJiiiiEEENS1_10collective13CollectiveMmaINS1_34MainloopSm90TmaGmmaWarpSpecializedILi32ENS5_IJNS4_1CILi2EEENSA_ILi1EEESC_EEENS1_35KernelTmaWarpSpecializedCooperativeEEENS5_IJNSA_ILi192EEENSA_ILi32EEENSA_ILi16EEEEEENS_6half_tENS5_IJlSC_lEEESK_SL_NS4_8TiledMMAINS4_8MMA_AtomIJNS4_4SM904GMMA25MMA_64x32x16_F32F16F16_SSILNSP_5MajorE0ELSR_0ELNSP_7ScaleInE1ELSS_1EEEEEENS4_6LayoutISD_NS5_IJSC_NSA_ILi0EEESW_EEEEENS5_IJNS4_10UnderscoreESZ_SZ_EEEEENS4_13SM90_TMA_LOADENS4_14ComposedLayoutINS4_7SwizzleILi1ELi4ELi3EEENS4_18smem_ptr_flag_bitsILi16EEENSV_INS5_IJNSA_ILi8EEESI_EEENS5_IJSI_SC_EEEEEEEvNS4_8identityENS4_23SM90_TMA_LOAD_MULTICASTES1C_vS1D_EENS_8epilogue10collective6detail29Sm90TmaWarpSpecializedAdapterINS1H_15DefaultEpilogueISK_SL_SL_NS1G_6thread17LinearCombinationISK_Li1EffLNS1L_9ScaleType4KindE0ELNS_15FloatRoundStyleE2ESK_EENS1_15EpilogueDefaultEEEEEvvEEEEvNT_6ParamsE,(.L_x_190 - _ZN7cutlass13device_kernelINS_4gemm6kernel13GemmUniversalIN4cute5tupleIJiiiiEEENS1_10collective13CollectiveMmaINS1_34MainloopSm90TmaGmmaWarpSpecializedILi32ENS5_IJNS4_1CILi2EEENSA_ILi1EEESC_EEENS1_35KernelTmaWarpSpecializedCooperativeEEENS5_IJNSA_ILi192EEENSA_ILi32EEENSA_ILi16EEEEEENS_6half_tENS5_IJlSC_lEEESK_SL_NS4_8TiledMMAINS4_8MMA_AtomIJNS4_4SM904GMMA25MMA_64x32x16_F32F16F16_SSILNSP_5MajorE0ELSR_0ELNSP_7ScaleInE1ELSS_1EEEEEENS4_6LayoutISD_NS5_IJSC_NSA_ILi0EEESW_EEEEENS5_IJNS4_10UnderscoreESZ_SZ_EEEEENS4_13SM90_TMA_LOADENS4_14ComposedLayoutINS4_7SwizzleILi1ELi4ELi3EEENS4_18smem_ptr_flag_bitsILi16EEENSV_INS5_IJNSA_ILi8EEESI_EEENS5_IJSI_SC_EEEEEEEvNS4_8identityENS4_23SM90_TMA_LOAD_MULTICASTES1C_vS1D_EENS_8epilogue10collective6detail29Sm90TmaWarpSpecializedAdapterINS1H_15DefaultEpilogueISK_SL_SL_NS1G_6thread17LinearCombinationISK_Li1EffLNS1L_9ScaleType4KindE0ELNS_15FloatRoundStyleE2ESK_EENS1_15EpilogueDefaultEEEEEvvEEEEvNT_6ParamsE)
        .other          _ZN7cutlass13device_kernelINS_4gemm6kernel13GemmUniversalIN4cute5tupleIJiiiiEEENS1_10collective13CollectiveMmaINS1_34MainloopSm90TmaGmmaWarpSpecializedILi32ENS5_IJNS4_1CILi2EEENSA_ILi1EEESC_EEENS1_35KernelTmaWarpSpecializedCooperativeEEENS5_IJNSA_ILi192EEENSA_ILi32EEENSA_ILi16EEEEEENS_6half_tENS5_IJlSC_lEEESK_SL_NS4_8TiledMMAINS4_8MMA_AtomIJNS4_4SM904GMMA25MMA_64x32x16_F32F16F16_SSILNSP_5MajorE0ELSR_0ELNSP_7ScaleInE1ELSS_1EEEEEENS4_6LayoutISD_NS5_IJSC_NSA_ILi0EEESW_EEEEENS5_IJNS4_10UnderscoreESZ_SZ_EEEEENS4_13SM90_TMA_LOADENS4_14ComposedLayoutINS4_7SwizzleILi1ELi4ELi3EEENS4_18smem_ptr_flag_bitsILi16EEENSV_INS5_IJNSA_ILi8EEESI_EEENS5_IJSI_SC_EEEEEEEvNS4_8identityENS4_23SM90_TMA_LOAD_MULTICASTES1C_vS1D_EENS_8epilogue10collective6detail29Sm90TmaWarpSpecializedAdapterINS1H_15DefaultEpilogueISK_SL_SL_NS1G_6thread17LinearCombinationISK_Li1EffLNS1L_9ScaleType4KindE0ELNS_15FloatRoundStyleE2ESK_EENS1_15EpilogueDefaultEEEEEvvEEEEvNT_6ParamsE,@"STO_CUDA_ENTRY STV_DEFAULT"
_ZN7cutlass13device_kernelINS_4gemm6kernel13GemmUniversalIN4cute5tupleIJiiiiEEENS1_10collective13CollectiveMmaINS1_34MainloopSm90TmaGmmaWarpSpecializedILi32ENS5_IJNS4_1CILi2EEENSA_ILi1EEESC_EEENS1_35KernelTmaWarpSpecializedCooperativeEEENS5_IJNSA_ILi192EEENSA_ILi32EEENSA_ILi16EEEEEENS_6half_tENS5_IJlSC_lEEESK_SL_NS4_8TiledMMAINS4_8MMA_AtomIJNS4_4SM904GMMA25MMA_64x32x16_F32F16F16_SSILNSP_5MajorE0ELSR_0ELNSP_7ScaleInE1ELSS_1EEEEEENS4_6LayoutISD_NS5_IJSC_NSA_ILi0EEESW_EEEEENS5_IJNS4_10UnderscoreESZ_SZ_EEEEENS4_13SM90_TMA_LOADENS4_14ComposedLayoutINS4_7SwizzleILi1ELi4ELi3EEENS4_18smem_ptr_flag_bitsILi16EEENSV_INS5_IJNSA_ILi8EEESI_EEENS5_IJSI_SC_EEEEEEEvNS4_8identityENS4_23SM90_TMA_LOAD_MULTICASTES1C_vS1D_EENS_8epilogue10collective6detail29Sm90TmaWarpSpecializedAdapterINS1H_15DefaultEpilogueISK_SL_SL_NS1G_6thread17LinearCombinationISK_Li1EffLNS1L_9ScaleType4KindE0ELNS_15FloatRoundStyleE2ESK_EENS1_15EpilogueDefaultEEEEEvvEEEEvNT_6ParamsE:
[----:B------:R-:W0:Y:S01]  /*0000*/  LDC R1, c[0x0][0x28] ;  /* 0x00000a00ff017b82 */ /* 0x000e220000000800 */
[----:B------:R-:W1:Y:S01]  /*0010*/  S2R R64, SR_TID.X ;  /* 0x0000000000407919 */ /* 0x000e620000002100 */
[----:B------:R-:W-:Y:S01]  /*0020*/  ELECT P0, URZ, PT ;  /* 0x00000000003f782f */ /* 0x000fe20003800000 */
[----:B------:R-:W-:Y:S01]  /*0030*/  BSSY B0, `(.L_x_0) ;  /* 0x000000f000007945 */ /* 0x000fe20003800000 */
[--C-:B-1----:R-:W-:Y:S02]  /*0040*/  SHF.R.U32.HI R0, RZ, 0x5, R64.reuse ;  /* 0x00000005ff007819 */ /* 0x102fe40000011640 */
[----:B------:R-:W-:-:S03]  /*0050*/  SHF.R.U32.HI R6, RZ, 0x7, R64 ;  /* 0x00000007ff067819 */ /* 0x000fc60000011640 */
[----:B------:R-:W1:Y:S04]  /*0060*/  SHFL.IDX PT, R3, R0, RZ, 0x1f ;  /* 0x00001fff00037589 */ /* 0x000e6800000e0000 */
[----:B------:R2:W3:Y:S01]  /*0070*/  SHFL.IDX PT, R2, R6, RZ, 0x1f ;  /* 0x00001fff06027589 */ /* 0x0004e200000e0000 */
[----:B-1----:R-:W-:-:S13]  /*0080*/  ISETP.NE.OR P0, PT, R3, RZ, !P0 ;  /* 0x000000ff0300720c */ /* 0x002fda0004705670 */
[----:B0-23--:R-:W-:Y:S05]  /*0090*/  @P0 BRA `(.L_x_1) ;  /* 0x0000000000200947 */ /* 0x00dfea0003800000 */
[----:B------:R-:W-:Y:S02]  /*00a0*/  ULDC.64 UR4, c[0x0][0x198] ;  /* 0x0000660000047ab9 */ /* 0x000fe40000000a00 */
[----:B------:R-:W-:Y:S02]  /*00b0*/  UIADD3 UR6, UP0, UR4, 0xf0, URZ ;  /* 0x000000f004067890 */ /* 0x000fe4000ff1e03f */
[----:B------:R-:W-:Y:S02]  /*00c0*/  UIADD3 UR4, UP1, UR4, 0x1f0, URZ ;  /* 0x000001f004047890 */ /* 0x000fe4000ff3e03f */
[----:B------:R-:W-:Y:S02]  /*00d0*/  UIADD3.X UR7, URZ, UR5, URZ, UP0, !UPT ;  /* 0x000000053f077290 */ /* 0x000fe400087fe43f */
[----:B------:R-:W-:-:S07]  /*00e0*/  UIADD3.X UR5, URZ, UR5, URZ, UP1, !UPT ;  /* 0x000000053f057290 */ /* 0x000fce0008ffe43f */
[----:B------:R0:W-:Y:S02]  /*00f0*/  UTMACCTL.PF [UR6] ;  /* 0x00000000060079b9 */ /* 0x0001e40008040000 */
[----:B------:R0:W-:Y:S02]  /*0100*/  UTMACCTL.PF [UR4] ;  /* 0x00000000040079b9 */ /* 0x0001e40008040000 */
[----:B0-----:R-:W-:Y:S01]  /*0110*/  NOP ;  /* 0x0000000000007918 */ /* 0x001fe20000000000 */
.L_x_1:
[----:B------:R-:W-:Y:S05]  /*0120*/  BSYNC B0 ;  /* 0x0000000000007941 */ /* 0x000fea0003800000 */
.L_x_0:
[----:B------:R-:W0:Y:S02]  /*0130*/  SHFL.IDX PT, R5, R0, RZ, 0x1f ;  /* 0x00001fff00057589 */ /* 0x000e2400000e0000 */
[----:B0-----:R-:W-:-:S13]  /*0140*/  ISETP.NE.AND P0, PT, R5, RZ, PT ;  /* 0x000000ff0500720c */ /* 0x001fda0003f05270 */
[----:B------:R-:W-:Y:S05]  /*0150*/  @P0 BRA `(.L_x_2) ;  /* 0x0000000400440947 */ /* 0x000fea0003800000 */
[----:B------:R-:W-:Y:S01]  /*0160*/  ELECT P0, URZ, PT ;  /* 0x00000000003f782f */ /* 0x000fe20003800000 */
[----:B------:R-:W-:-:S12]  /*0170*/  BSSY B0, `(.L_x_2) ;  /* 0x000004f000007945 */ /* 0x000fd80003800000 */
[----:B------:R-:W-:Y:S05]  /*0180*/  @!P0 BRA `(.L_x_3) ;  /* 0x0000000400348947 */ /* 0x000fea0003800000 */
[----:B------:R-:W0:Y:S01]  /*0190*/  S2UR UR8, SR_CgaCtaId ;  /* 0x00000000000879c3 */ /* 0x000e220000008800 */
[----:B------:R-:W-:Y:S01]  /*01a0*/  UMOV UR4, 0x400 ;  /* 0x0000040000047882 */ /* 0x000fe20000000000 */
[----:B------:R-:W-:Y:S01]  /*01b0*/  UMOV UR5, 0x1 ;  /* 0x0000000100057882 */ /* 0x000fe20000000000 */
[----:B------:R-:W-:Y:S02]  /*01c0*/  UMOV UR6, 0x4 ;  /* 0x0000000400067882 */ /* 0x000fe40000000000 */
[----:B------:R-:W-:-:S04]  /*01d0*/  UIADD3 UR6, -UR6, 0x100000, URZ ;  /* 0x0010000006067890 */ /* 0x000fc8000fffe13f */
[----:B------:R-:W-:Y:S02]  /*01e0*/  USHF.L.U32 UR7, UR6, 0xb, URZ ;  /* 0x0000000b06077899 */ /* 0x000fe4000800063f */
[----:B------:R-:W-:Y:S02]  /*01f0*/  USHF.L.U32 UR6, UR6, 0x1, URZ ;  /* 0x0000000106067899 */ /* 0x000fe4000800063f */
[----:B0-----:R-:W-:Y:S02]  /*0200*/  ULEA UR8, UR8, UR4, 0x18 ;  /* 0x0000000408087291 */ /* 0x001fe4000f8ec03f */
[----:B------:R-:W-:-:S04]  /*0210*/  UIADD3 UR4, -UR5, 0x100000, URZ ;  /* 0x0010000005047890 */ /* 0x000fc8000fffe13f */
[----:B------:R-:W-:Y:S02]  /*0220*/  USHF.L.U32 UR5, UR4, 0xb, URZ ;  /* 0x0000000b04057899 */ /* 0x000fe4000800063f */
[----:B------:R-:W-:Y:S01]  /*0230*/  USHF.L.U32 UR4, UR4, 0x1, URZ ;  /* 0x0000000104047899 */ /* 0x000fe2000800063f */
[----:B------:R-:W0:Y:S11]  /*0240*/  FENCE.VIEW.ASYNC.S ;  /* 0x00000000000073c6 */ /* 0x000e360000000000 */
[----:B0-----:R0:W1:Y:S01]  /*0250*/  SYNCS.EXCH.64 URZ, [UR8], UR4 ;  /* 0x00000004083f75b2 */ /* 0x0010620008000100 */
[----:B------:R0:W2:Y:S01]  /*0260*/  SYNCS.EXCH.64 URZ, [UR8+0x100], UR6 ;  /* 0x00010006083f75b2 */ /* 0x0000a20008000100 */
[----:B------:R0:W3:Y:S01]  /*0270*/  SYNCS.EXCH.64 URZ, [UR8+0x8], UR4 ;  /* 0x00000804083f75b2 */ /* 0x0000e20008000100 */
[----:B------:R0:W4:Y:S01]  /*0280*/  SYNCS.EXCH.64 URZ, [UR8+0x108], UR6 ;  /* 0x00010806083f75b2 */ /* 0x0001220008000100 */
[----:B------:R0:W0:Y:S01]  /*0290*/  SYNCS.EXCH.64 URZ, [UR8+0x10], UR4 ;  /* 0x00001004083f75b2 */ /* 0x0000220008000100 */
        /* <DEDUP_REMOVED lines=59> */
[----:B-1234-:R-:W-:Y:S01]  /*0650*/  NOP ;  /* 0x0000000000007918 */ /* 0x01efe20000000000 */
.L_x_3:
[----:B0-----:R-:W-:Y:S05]  /*0660*/  BSYNC B0 ;  /* 0x0000000000007941 */ /* 0x001fea0003800000 */
.L_x_2:
[----:B------:R-:W-:Y:S01]  /*0670*/  SHF.R.S32.HI R7, RZ, 0x1f, R64 ;  /* 0x0000001fff077819 */ /* 0x000fe20000011440 */
[----:B------:R-:W0:Y:S01]  /*0680*/  SHFL.IDX PT, R0, R0, RZ, 0x1f ;  /* 0x00001fff00007589 */ /* 0x000e2200000e0000 */
[----:B------:R-:W1:Y:S01]  /*0690*/  S2UR UR8, SR_CTAID.X ;  /* 0x00000000000879c3 */ /* 0x000e620000002500 */
[----:B------:R-:W-:Y:S02]  /*06a0*/  ELECT P0, URZ, PT ;  /* 0x00000000003f782f */ /* 0x000fe40003800000 */
[----:B------:R-:W-:Y:S01]  /*06b0*/  LEA.HI R7, R7, R64, RZ, 0x7 ;  /* 0x0000004007077211 */ /* 0x000fe200078f38ff */
[----:B------:R-:W2:Y:S01]  /*06c0*/  S2R R4, SR_CTAID.Y ;  /* 0x0000000000047919 */ /* 0x000ea20000002600 */
[----:B------:R-:W-:Y:S01]  /*06d0*/  SHF.R.S32.HI R10, RZ, 0x1f, R5 ;  /* 0x0000001fff0a7819 */ /* 0x000fe20000011405 */
[----:B------:R-:W-:Y:S01]  /*06e0*/  ULDC UR4, c[0x0][0x150] ;  /* 0x0000540000047ab9 */ /* 0x000fe20000000800 */
[----:B------:R-:W-:Y:S01]  /*06f0*/  LOP3.LUT R7, R7, 0xffffff80, RZ, 0xc0, !PT ;  /* 0xffffff8007077812 */ /* 0x000fe200078ec0ff */
[----:B------:R-:W-:Y:S01]  /*0700*/  NOP ;  /* 0x0000000000007918 */ /* 0x000fe20000000000 */
[----:B------:R-:W-:Y:S01]  /*0710*/  LEA.HI R10, R10, R5, RZ, 0x2 ;  /* 0x000000050a0a7211 */ /* 0x000fe200078f10ff */
[----:B------:R-:W3:Y:S01]  /*0720*/  LDC R12, c[0x0][0x144] ;  /* 0x00005100ff0c7b82 */ /* 0x000ee20000000800 */
[----:B------:R-:W-:Y:S01]  /*0730*/  NOP ;  /* 0x0000000000007918 */ /* 0x000fe20000000000 */
[----:B------:R-:W-:Y:S01]  /*0740*/  IMAD.IADD R8, R64, 0x1, -R7 ;  /* 0x0000000140087824 */ /* 0x000fe200078e0a07 */
[----:B------:R-:W-:Y:S01]  /*0750*/  LOP3.LUT R10, R10, 0x3ffffffc, RZ, 0xc0, !PT ;  /* 0x3ffffffc0a0a7812 */ /* 0x000fe200078ec0ff */
[----:B------:R-:W-:Y:S01]  /*0760*/  IMAD.MOV.U32 R22, RZ, RZ, 0x1 ;  /* 0x00000001ff167424 */ /* 0x000fe200078e00ff */
[----:B------:R-:W-:-:S02]  /*0770*/  ISETP.NE.AND P3, PT, R2, RZ, PT ;  /* 0x000000ff0200720c */ /* 0x000fc40003f65270 */
[----:B------:R-:W-:Y:S01]  /*0780*/  SHF.R.S32.HI R7, RZ, 0x1f, R8 ;  /* 0x0000001fff077819 */ /* 0x000fe20000011408 */
[----:B------:R-:W-:Y:S01]  /*0790*/  IMAD.IADD R10, R5, 0x1, -R10 ;  /* 0x00000001050a7824 */ /* 0x000fe200078e0a0a */
[----:B------:R-:W4:Y:S02]  /*07a0*/  LDC R14, c[0x0][0x140] ;  /* 0x00005000ff0e7b82 */ /* 0x000f240000000800 */
[----:B------:R-:W-:Y:S02]  /*07b0*/  LEA.HI R7, R7, R8, RZ, 0x3 ;  /* 0x0000000807077211 */ /* 0x000fe400078f18ff */
[----:B0-----:R-:W-:Y:S02]  /*07c0*/  ISETP.NE.OR P0, PT, R0, RZ, !P0 ;  /* 0x000000ff0000720c */ /* 0x001fe40004705670 */
[----:B------:R-:W-:Y:S02]  /*07d0*/  SHF.R.S32.HI R0, RZ, 0x3, R7 ;  /* 0x00000003ff007819 */ /* 0x000fe40000011407 */
[----:B-1----:R-:W-:-:S02]  /*07e0*/  I2FP.F32.U32 R9, UR8 ;  /* 0x0000000800097c45 */ /* 0x002fc40008201000 */
[----:B------:R-:W-:-:S03]  /*07f0*/  SHF.R.S32.HI R7, RZ, 0x1f, R7 ;  /* 0x0000001fff077819 */ /* 0x000fc60000011407 */
[----:B------:R-:W-:Y:S01]  /*0800*/  FMUL R11, R9, UR4 ;  /* 0x00000004090b7c20 */ /* 0x000fe20008400000 */
[----:B------:R-:W-:Y:S01]  /*0810*/  LEA.HI R7, R7, R0, RZ, 0x2 ;  /* 0x0000000007077211 */ /* 0x000fe200078f10ff */
[----:B------:R-:W-:Y:S01]  /*0820*/  ULDC UR4, c[0x0][0x154] ;  /* 0x0000550000047ab9 */ /* 0x000fe20000000800 */
[----:B--2---:R-:W-:Y:S01]  /*0830*/  I2FP.F32.U32 R13, R4 ;  /* 0x00000004000d7245 */ /* 0x004fe20000201000 */
[----:B------:R-:W-:Y:S01]  /*0840*/  VOTEU.ALL UP0, P0 ;  /* 0x00000000003f7886 */ /* 0x000fe20000000000 */
[----:B------:R-:W-:Y:S01]  /*0850*/  LOP3.LUT R7, R7, 0xfffffffc, RZ, 0xc0, !PT ;  /* 0xfffffffc07077812 */ /* 0x000fe200078ec0ff */
[----:B------:R-:W0:Y:S01]  /*0860*/  F2I.U32.TRUNC.NTZ R11, R11 ;  /* 0x0000000b000b7305 */ /* 0x000e22000020f000 */
[----:B------:R-:W1:Y:S01]  /*0870*/  LDC R9, c[0x0][0x148] ;  /* 0x00005200ff097b82 */ /* 0x000e620000000800 */
[----:B------:R-:W-:Y:S01]  /*0880*/  FMUL R13, R13, UR4 ;  /* 0x000000040d0d7c20 */ /* 0x000fe20008400000 */
[----:B------:R-:W-:Y:S01]  /*0890*/  UMOV UR4, 0x20 ;  /* 0x0000002000047882 */ /* 0x000fe20000000000 */
[----:B------:R-:W-:Y:S01]  /*08a0*/  IMAD.IADD R7, R0, 0x1, -R7 ;  /* 0x0000000100077824 */ /* 0x000fe200078e0a07 */
[----:B------:R-:W-:Y:S01]  /*08b0*/  SHF.R.S32.HI R0, RZ, 0x1f, R3 ;  /* 0x0000001fff007819 */ /* 0x000fe20000011403 */
[----:B------:R-:W-:Y:S01]  /*08c0*/  @!UP0 UMOV UR6, 0x400 ;  /* 0x0000040000068882 */ /* 0x000fe20000000000 */
[----:B------:R-:W-:-:S04]  /*08d0*/  @!UP0 UIADD3 UR4, -UR4, 0x100000, URZ ;  /* 0x0010000004048890 */ /* 0x000fc8000fffe13f */
[----:B------:R-:W-:Y:S02]  /*08e0*/  @!UP0 USHF.L.U32 UR5, UR4, 0xb, URZ ;  /* 0x0000000b04058899 */ /* 0x000fe4000800063f */
[----:B------:R-:W-:Y:S01]  /*08f0*/  @!UP0 USHF.L.U32 UR4, UR4, 0x1, URZ ;  /* 0x0000000104048899 */ /* 0x000fe2000800063f */
[----:B------:R-:W-:Y:S01]  /*0900*/  IMAD R10, R10, 0x4, R7 ;  /* 0x000000040a0a7824 */ /* 0x000fe200078e0207 */
[----:B------:R-:W2:Y:S01]  /*0910*/  @!UP0 S2UR UR7, SR_CgaCtaId ;  /* 0x00000000000789c3 */ /* 0x000ea20000008800 */
[----:B------:R-:W5:Y:S01]  /*0920*/  F2I.U32.TRUNC.NTZ R13, R13 ;  /* 0x0000000d000d7305 */ /* 0x000f62000020f000 */
[----:B------:R-:W-:Y:S01]  /*0930*/  LEA.HI R0, R0, R3, RZ, 0x2 ;  /* 0x0000000300007211 */ /* 0x000fe200078f10ff */
[C---:B------:R-:W-:Y:S01]  /*0940*/  IMAD.SHL.U32 R19, R10.reuse, 0x4, RZ ;  /* 0x000000040a137824 */ /* 0x040fe200078e00ff */
[----:B------:R-:W-:Y:S01]  /*0950*/  LEA.HI R7, R10, R10, RZ, 0x1 ;  /* 0x0000000a0a077211 */ /* 0x000fe200078f08ff */
[----:B------:R-:W-:Y:S01]  /*0960*/  VOTEU.ALL UP1, P0 ;  /* 0x00000000003f7886 */ /* 0x000fe20000020000 */
[----:B0-----:R-:W-:Y:S01]  /*0970*/  IMAD.MOV R15, RZ, RZ, -R11 ;  /* 0x000000ffff0f7224 */ /* 0x001fe200078e0a0b */
[----:B------:R-:W-:-:S02]  /*0980*/  LOP3.LUT R0, R0, 0xfffffffc, RZ, 0xc0, !PT ;  /* 0xfffffffc00007812 */ /* 0x000fc400078ec0ff */
[----:B------:R-:W-:Y:S01]  /*0990*/  LOP3.LUT R11, R7, 0xfffffffe, RZ, 0xc0, !PT ;  /* 0xfffffffe070b7812 */ /* 0x000fe200078ec0ff */
[----:B---3--:R-:W-:Y:S01]  /*09a0*/  IMAD R7, R12, R15, UR8 ;  /* 0x000000080c077e24 */ /* 0x008fe2000f8e020f */
[----:B------:R-:W-:Y:S01]  /*09b0*/  LOP3.LUT R19, R10, 0xc, R19, 0x78, !PT ;  /* 0x0000000c0a137812 */ /* 0x000fe200078e7813 */
[----:B------:R-:W-:Y:S01]  /*09c0*/  IMAD.IADD R3, R3, 0x1, -R0 ;  /* 0x0000000103037824 */ /* 0x000fe200078e0a00 */
[----:B----4-:R-:W-:Y:S01]  /*09d0*/  ISETP.EQ.U32.AND P2, PT, R14, 0x1, PT ;  /* 0x000000010e00780c */ /* 0x010fe20003f42070 */
[----:B------:R-:W-:Y:S02]  /*09e0*/  IMAD.IADD R12, R10, 0x1, -R11 ;  /* 0x000000010a0c7824 */ /* 0x000fe400078e0a0b */
[----:B-----5:R-:W-:Y:S01]  /*09f0*/  IMAD.MOV R24, RZ, RZ, -R13 ;  /* 0x000000ffff187224 */ /* 0x020fe200078e0a0d */
[----:B------:R-:W-:Y:S02]  /*0a00*/  ISETP.NE.AND P1, PT, R3, 0x3, PT ;  /* 0x000000030300780c */ /* 0x000fe40003f25270 */
[----:B------:R-:W-:Y:S01]  /*0a10*/  ISETP.NE.AND P4, PT, R12, R7, PT ;  /* 0x000000070c00720c */ /* 0x000fe20003f85270 */
[----:B-1----:R-:W-:Y:S01]  /*0a20*/  IMAD R11, R9, R24, R4 ;  /* 0x00000018090b7224 */ /* 0x002fe200078e0204 */
[----:B------:R-:W-:Y:S01]  /*0a30*/  ISETP.EQ.OR P1, PT, R3, RZ, !P1 ;  /* 0x000000ff0300720c */ /* 0x000fe20004f22670 */
[----:B--2---:R-:W-:-:S03]  /*0a40*/  @!UP0 ULEA UR6, UR7, UR6, 0x18 ;  /* 0x0000000607068291 */ /* 0x004fc6000f8ec03f */
[----:B------:R-:W-:Y:S01]  /*0a50*/  ISETP.EQ.AND P1, PT, R2, RZ, P1 ;  /* 0x000000ff0200720c */ /* 0x000fe20000f22270 */
[----:B------:R-:W-:Y:S01]  /*0a60*/  VOTEU.ALL UP0, P0 ;  /* 0x00000000003f7886 */ /* 0x000fe20000000000 */
[----:B------:R-:W-:Y:S01]  /*0a70*/  LOP3.LUT P0, RZ, R8, 0x7, RZ, 0xc0, !PT ;  /* 0x0000000708ff7812 */ /* 0x000fe2000780c0ff */
[----:B------:R-:W-:Y:S01]  /*0a80*/  VIADD R8, R2, 0xffffffff ;  /* 0xffffffff02087836 */ /* 0x000fe20000000000 */
[----:B------:R-:W-:Y:S02]  /*0a90*/  SEL R18, RZ, 0x1, !P1 ;  /* 0x00000001ff127807 */ /* 0x000fe40004800000 */
[C---:B------:R-:W-:Y:S02]  /*0aa0*/  ISETP.LT.U32.AND P0, PT, R19.reuse, 0x2, !P0 ;  /* 0x000000021300780c */ /* 0x040fe40004701070 */
[----:B------:R-:W-:Y:S02]  /*0ab0*/  @P4 LEA.HI R0, R19, R19, RZ, 0x1 ;  /* 0x0000001313004211 */ /* 0x000fe400078f08ff */
[----:B------:R-:W-:Y:S01]  /*0ac0*/  ISETP.GE.U32.AND P6, PT, R8, 0x2, PT ;  /* 0x000000020800780c */ /* 0x000fe20003fc6070 */
[----:B------:R-:W0:Y:S02]  /*0ad0*/  FENCE.VIEW.ASYNC.S ;  /* 0x00000000000073c6 */ /* 0x000e240000000000 */
[----:B0-----:R0:W1:Y:S01]  /*0ae0*/  @!UP0 SYNCS.EXCH.64 URZ, [UR6+0x210], UR4 ;  /* 0x00021004063f85b2 */ /* 0x0010620008000100 */
[----:B------:R-:W-:-:S02]  /*0af0*/  @P4 SHF.R.S32.HI R0, RZ, 0x1, R0 ;  /* 0x00000001ff004819 */ /* 0x000fc40000011400 */
[----:B------:R-:W-:Y:S02]  /*0b00*/  SEL R18, R18, 0x2, P6 ;  /* 0x0000000212127807 */ /* 0x000fe40003000000 */
[----:B------:R-:W-:Y:S02]  /*0b10*/  @P4 ISETP.NE.AND P5, PT, R0, R11, PT ;  /* 0x0000000b0000420c */ /* 0x000fe40003fa5270 */
[----:B------:R-:W-:Y:S02]  /*0b20*/  SEL R11, RZ, 0x1, !P0 ;  /* 0x00000001ff0b7807 */ /* 0x000fe40004000000 */
[----:B------:R-:W-:Y:S02]  /*0b30*/  @P4 SEL R22, RZ, 0x1, P5 ;  /* 0x00000001ff164807 */ /* 0x000fe40002800000 */
[----:B------:R-:W-:Y:S02]  /*0b40*/  LOP3.LUT R0, R64, 0x7f, RZ, 0xc0, !PT ;  /* 0x0000007f40007812 */ /* 0x000fe400078ec0ff */
[----:B------:R-:W-:Y:S01]  /*0b50*/  LOP3.LUT R22, R22, R11, RZ, 0xc0, !PT ;  /* 0x0000000b16167212 */ /* 0x000fe200078ec0ff */
[----:B------:R0:W2:Y:S01]  /*0b60*/  @!UP1 SYNCS.EXCH.64 URZ, [UR6+0x218], UR4 ;  /* 0x00021804063f95b2 */ /* 0x0000a20008000100 */
[----:B------:R-:W-:Y:S01]  /*0b70*/  NOP ;  /* 0x0000000000007918 */ /* 0x000fe20000000000 */
[----:B------:R-:W-:Y:S05]  /*0b80*/  @!P2 BRA `(.L_x_4) ;  /* 0x000000000008a947 */ /* 0x000fea0003800000 */
[----:B-12---:R-:W-:Y:S01]  /*0b90*/  UCGABAR_ARV ;  /* 0x00000000000079c7 */ /* 0x006fe20008000000 */
[----:B------:R-:W-:Y:S05]  /*0ba0*/  BRA `(.L_x_5) ;  /* 0x0000000000047947 */ /* 0x000fea0003800000 */
.L_x_4:
[----:B-12---:R-:W-:Y:S01]  /*0bb0*/  NOP ;  /* 0x0000000000007918 */ /* 0x006fe20000000000 */
.L_x_5:
[----:B------:R-:W1:Y:S01]  /*0bc0*/  LDC R2, c[0x0][0x65c] ;  /* 0x00019700ff027b82 */ /* 0x000e620000000800 */
[----:B------:R-:W-:Y:S02]  /*0bd0*/  IMAD.U32 R10, RZ, RZ, UR8 ;  /* 0x00000008ff0a7e24 */ /* 0x000fe4000f8e00ff */
[----:B------:R-:W-:Y:S01]  /*0be0*/  IMAD.MOV.U32 R11, RZ, RZ, RZ ;  /* 0x000000ffff0b7224 */ /* 0x000fe200078e00ff */
[----:B-1----:R-:W-:-:S04]  /*0bf0*/  ISETP.NE.AND P1, PT, R2, 0x1, PT ;  /* 0x000000010200780c */ /* 0x002fc80003f25270 */
[----:B------:R-:W-:-:S09]  /*0c00*/  P2R R5, PR, RZ, 0x2 ;  /* 0x00000002ff057803 */ /* 0x000fd20000000000 */
[----:B------:R-:W1:Y:S01]  /*0c10*/  @P1 LDC R17, c[0x0][0x10] ;  /* 0x00000400ff111b82 */ /* 0x000e620000000800 */
[----:B------:R-:W-:Y:S02]  /*0c20*/  @P1 IMAD.MOV.U32 R5, RZ, RZ, RZ ;  /* 0x000000ffff051224 */ /* 0x000fe400078e00ff */
[----:B------:R-:W-:-:S05]  /*0c30*/  @P1 IMAD.MOV.U32 R15, RZ, RZ, RZ ;  /* 0x000000ffff0f1224 */ /* 0x000fca00078e00ff */
[----:B------:R-:W2:Y:S01]  /*0c40*/  @!P1 LDC R13, c[0x0][0xc] ;  /* 0x00000300ff0d9b82 */ /* 0x000ea20000000800 */
[----:B0-----:R-:W-:Y:S01]  /*0c50*/  ULDC UR4, c[0x0][0xc] ;  /* 0x0000030000047ab9 */ /* 0x001fe20000000800 */
[----:B------:R-:W-:Y:S01]  /*0c60*/  ULDC UR5, c[0x0][0x10] ;  /* 0x0000040000057ab9 */ /* 0x000fe20000000800 */
[----:B------:R-:W-:Y:S01]  /*0c70*/  ULDC UR6, c[0x0][0x14] ;  /* 0x0000050000067ab9 */ /* 0x000fe20000000800 */
[----:B------:R-:W-:-:S04]  /*0c80*/  UIMAD.WIDE.U32 UR4, UR4, UR5, URZ ;  /* 0x00000005040472a5 */ /* 0x000fc8000f8e003f */
[----:B------:R-:W-:Y:S02]  /*0c90*/  UIMAD.WIDE.U32 UR36, UR4, UR6, URZ ;  /* 0x00000006042472a5 */ /* 0x000fe4000f8e003f */
[----:B------:R-:W-:-:S04]  /*0ca0*/  UIMAD UR42, UR5, UR6, URZ ;  /* 0x00000006052a72a4 */ /* 0x000fc8000f8e023f */
[----:B------:R-:W-:Y:S01]  /*0cb0*/  UIADD3 UR42, UR37, UR42, URZ ;  /* 0x0000002a252a7290 */ /* 0x000fe2000fffe03f */
[----:B-1----:R-:W-:-:S04]  /*0cc0*/  @P1 IMAD.WIDE.U32 R16, R17, UR8, R4 ;  /* 0x0000000811101c25 */ /* 0x002fc8000f8e0004 */
[----:B------:R-:W-:Y:S02]  /*0cd0*/  @P1 IMAD.IADD R17, R17, 0x1, R15 ;  /* 0x0000000111111824 */ /* 0x000fe400078e020f */
[----:B--2---:R-:W-:-:S04]  /*0ce0*/  @!P1 IMAD.WIDE.U32 R10, R4, R13, R10 ;  /* 0x0000000d040a9225 */ /* 0x004fc800078e000a */
[----:B------:R-:W-:Y:S02]  /*0cf0*/  @!P1 IMAD.MOV.U32 R16, RZ, RZ, R10 ;  /* 0x000000ffff109224 */ /* 0x000fe400078e000a */
[----:B------:R-:W-:Y:S01]  /*0d00*/  @!P1 IMAD.MOV.U32 R17, RZ, RZ, R11 ;  /* 0x000000ffff119224 */ /* 0x000fe200078e000b */
[----:B------:R-:W-:Y:S06]  /*0d10*/  @!P2 BRA `(.L_x_6) ;  /* 0x00000000000ca947 */ /* 0x000fec0003800000 */
[----:B------:R-:W-:Y:S01]  /*0d20*/  UCGABAR_WAIT ;  /* 0x0000000000007dc7 */ /* 0x000fe20008000000 */
[----:B------:R-:W-:Y:S01]  /*0d30*/  CCTL.IVALL ;  /* 0x00000000ff00798f */ /* 0x000fe20002000000 */
[----:B------:R-:W-:Y:S05]  /*0d40*/  BRA `(.L_x_7) ;  /* 0x0000000000047947 */ /* 0x000fea0003800000 */
.L_x_6:
[----:B------:R-:W-:Y:S06]  /*0d50*/  BAR.SYNC.DEFER_BLOCKING 0x0 ;  /* 0x0000000000007b1d */ /* 0x000fec0000010000 */
.L_x_7:
[----:B------:R-:W-:Y:S05]  /*0d60*/  @!P3 BRA `(.L_x_8) ;  /* 0x00000040001cb947 */ /* 0x000fea0003800000 */
[----:B------:R-:W-:-:S13]  /*0d70*/  ISETP.GT.U32.AND P0, PT, R8, 0x1, PT ;  /* 0x000000010800780c */ /* 0x000fda0003f04070 */
[----:B------:R-:W-:Y:S05]  /*0d80*/  @P0 EXIT ;  /* 0x000000000000094d */ /* 0x000fea0003800000 */
[----:B------:R-:W-:Y:S01]  /*0d90*/  ULDC.64 UR4, c[0x0][0x650] ;  /* 0x0001940000047ab9 */ /* 0x000fe20000000a00 */
[----:B------:R-:W-:Y:S01]  /*0da0*/  PRMT R3, RZ, 0x7610, R3 ;  /* 0x00007610ff037816 */ /* 0x000fe20000000003 */
[----:B------:R-:W-:Y:S01]  /*0db0*/  IMAD.MOV.U32 R73, RZ, RZ, -0x1 ;  /* 0xffffffffff497424 */ /* 0x000fe200078e00ff */
[----:B------:R-:W-:Y:S01]  /*0dc0*/  ISETP.GE.U32.AND P0, PT, R16, UR4, PT ;  /* 0x0000000410007c0c */ /* 0x000fe2000bf06070 */
[----:B------:R-:W-:Y:S02]  /*0dd0*/  IMAD.MOV.U32 R71, RZ, RZ, -0x1 ;  /* 0xffffffffff477424 */ /* 0x000fe400078e00ff */
[----:B------:R-:W-:Y:S01]  /*0de0*/  IMAD.MOV.U32 R23, RZ, RZ, -0x1 ;  /* 0xffffffffff177424 */ /* 0x000fe200078e00ff */
[----:B------:R-:W-:-:S13]  /*0df0*/  ISETP.GE.U32.AND.EX P0, PT, R17, UR5, PT, P0 ;  /* 0x0000000511007c0c */ /* 0x000fda000bf06100 */
[----:B------:R-:W-:Y:S05]  /*0e00*/  @P0 BRA `(.L_x_9) ;  /* 0x00000004002c0947 */ /* 0x000fea0003800000 */
[----:B------:R-:W0:Y:S01]  /*0e10*/  LDC.64 R26, c[0x0][0x628] ;  /* 0x00018a00ff1a7b82 */ /* 0x000e220000000a00 */
[----:B------:R-:W-:Y:S02]  /*0e20*/  IMAD.MOV.U32 R10, RZ, RZ, R16 ;  /* 0x000000ffff0a7224 */ /* 0x000fe400078e0010 */
[----:B------:R-:W-:-:S05]  /*0e30*/  IMAD.MOV.U32 R11, RZ, RZ, R17 ;  /* 0x000000ffff0b7224 */ /* 0x000fca00078e0011 */
[----:B------:R-:W1:Y:S08]  /*0e40*/  LDC R8, c[0x0][0x630] ;  /* 0x00018c00ff087b82 */ /* 0x000e700000000800 */
[----:B------:R-:W2:Y:S01]  /*0e50*/  LDC.64 R28, c[0x0][0x620] ;  /* 0x00018800ff1c7b82 */ /* 0x000ea20000000a00 */
[----:B0-----:R-:W-:-:S04]  /*0e60*/  ISETP.NE.U32.AND P0, PT, R26, RZ, PT ;  /* 0x000000ff1a00720c */ /* 0x001fc80003f05070 */
[----:B------:R-:W-:-:S13]  /*0e70*/  ISETP.NE.AND.EX P0, PT, R27, RZ, PT, P0 ;  /* 0x000000ff1b00720c */ /* 0x000fda0003f05300 */
[----:B-12---:R-:W-:Y:S05]  /*0e80*/  @!P0 BRA `(.L_x_10) ;  /* 0x0000000000288947 */ /* 0x006fea0003800000 */
[----:B------:R-:W0:Y:S02]  /*0e90*/  LDC R3, c[0x0][0x634] ;  /* 0x00018d00ff037b82 */ /* 0x000e240000000800 */
[----:B0-----:R-:W-:-:S05]  /*0ea0*/  IADD3 R3, P0, R16, R3, RZ ;  /* 0x0000000310037210 */ /* 0x001fca0007f1e0ff */
[----:B------:R-:W-:-:S04]  /*0eb0*/  IMAD.X R21, RZ, RZ, R17, P0 ;  /* 0x000000ffff157224 */ /* 0x000fc800000e0611 */
[----:B------:R-:W-:-:S04]  /*0ec0*/  IMAD.WIDE.U32 R10, R21, R26, RZ ;  /* 0x0000001a150a7225 */ /* 0x000fc800078e00ff */
[----:B------:R-:W-:-:S04]  /*0ed0*/  IMAD.WIDE.U32 R12, P0, R3, R27, R10 ;  /* 0x0000001b030c7225 */ /* 0x000fc8000780000a */
[----:B------:R-:W-:-:S04]  /*0ee0*/  IMAD.WIDE.U32 R10, R3, R26, RZ ;  /* 0x0000001a030a7225 */ /* 0x000fc800078e00ff */
[----:B------:R-:W-:Y:S01]  /*0ef0*/  IMAD.X R15, RZ, RZ, RZ, P0 ;  /* 0x000000ffff0f7224 */ /* 0x000fe200000e06ff */
[----:B------:R-:W-:Y:S01]  /*0f00*/  IADD3 RZ, P0, R11, R12, RZ ;  /* 0x0000000c0bff7210 */ /* 0x000fe20007f1e0ff */
[----:B------:R-:W-:-:S04]  /*0f10*/  IMAD.MOV.U32 R14, RZ, RZ, R13 ;  /* 0x000000ffff0e7224 */ /* 0x000fc800078e000d */
[----:B------:R-:W-:-:S08]  /*0f20*/  IMAD.WIDE.U32.X R10, R21, R27, R14, P0 ;  /* 0x0000001b150a7225 */ /* 0x000fd000000e040e */
.L_x_10:
[----:B------:R-:W0:Y:S01]  /*0f30*/  LDC.64 R32, c[0x0][0x640] ;  /* 0x00019000ff207b82 */ /* 0x000e220000000a00 */
[--C-:B------:R-:W-:Y:S01]  /*0f40*/  SHF.R.U64 R27, R10, R8, R11.reuse ;  /* 0x000000080a1b7219 */ /* 0x100fe2000000120b */
[----:B------:R-:W-:Y:S01]  /*0f50*/  IMAD R24, R9, R24, R4 ;  /* 0x0000001809187224 */ /* 0x000fe200078e0204 */
[----:B------:R-:W-:Y:S01]  /*0f60*/  SHF.R.U32.HI R3, RZ, R8, R11 ;  /* 0x00000008ff037219 */ /* 0x000fe2000001160b */
[----:B------:R-:W-:Y:S01]  /*0f70*/  IMAD.MOV.U32 R23, RZ, RZ, 0x1 ;  /* 0x00000001ff177424 */ /* 0x000fe200078e00ff */
[----:B------:R-:W-:-:S03]  /*0f80*/  IADD3 R5, P0, RZ, -R27, RZ ;  /* 0x8000001bff057210 */ /* 0x000fc60007f1e0ff */
[----:B------:R-:W1:Y:S02]  /*0f90*/  LDC R12, c[0x0][0x618] ;  /* 0x00018600ff0c7b82 */ /* 0x000e640000000800 */
[----:B------:R-:W-:Y:S02]  /*0fa0*/  IMAD.X R3, RZ, RZ, ~R3, P0 ;  /* 0x000000ffff037224 */ /* 0x000fe400000e0e03 */
[----:B------:R-:W-:-:S04]  /*0fb0*/  IMAD.WIDE.U32 R10, R5, R28, R16 ;  /* 0x0000001c050a7225 */ /* 0x000fc800078e0010 */
[----:B------:R-:W2:Y:S01]  /*0fc0*/  LDC R20, c[0x0][0x608] ;  /* 0x00018200ff147b82 */ /* 0x000ea20000000800 */
[----:B------:R-:W-:Y:S02]  /*0fd0*/  IMAD R8, R3, R28, RZ ;  /* 0x0000001c03087224 */ /* 0x000fe400078e02ff */
[----:B------:R-:W-:Y:S02]  /*0fe0*/  IMAD.MOV.U32 R3, RZ, RZ, -0x1 ;  /* 0xffffffffff037424 */ /* 0x000fe400078e00ff */
[----:B------:R-:W-:-:S03]  /*0ff0*/  IMAD R5, R5, R29, R8 ;  /* 0x0000001d05057224 */ /* 0x000fc600078e0208 */
[----:B------:R-:W3:Y:S01]  /*1000*/  LDC R30, c[0x0][0x658] ;  /* 0x00019600ff1e7b82 */ /* 0x000ee20000000800 */
[----:B------:R-:W-:Y:S01]  /*1010*/  IMAD.IADD R5, R11, 0x1, R5 ;  /* 0x000000010b057824 */ /* 0x000fe200078e0205 */
[----:B0-----:R-:W-:-:S04]  /*1020*/  ISETP.NE.U32.AND P0, PT, R32, RZ, PT ;  /* 0x000000ff2000720c */ /* 0x001fc80003f05070 */
[----:B------:R-:W-:Y:S02]  /*1030*/  ISETP.NE.AND.EX P0, PT, R33, RZ, PT, P0 ;  /* 0x000000ff2100720c */ /* 0x000fe40003f05300 */
[----:B------:R-:W0:Y:S01]  /*1040*/  LDC R26, c[0x0][0x600] ;  /* 0x00018000ff1a7b82 */ /* 0x000e220000000800 */
[-CC-:B-1----:R-:W-:Y:S02]  /*1050*/  SHF.R.U64 R14, R10, R12.reuse, R5.reuse ;  /* 0x0000000c0a0e7219 */ /* 0x182fe40000001205 */
[----:B------:R-:W-:-:S05]  /*1060*/  SHF.R.U32.HI R5, RZ, R12, R5 ;  /* 0x0000000cff057219 */ /* 0x000fca0000011605 */
[----:B------:R-:W1:Y:S01]  /*1070*/  LDC R15, c[0x0][0x648] ;  /* 0x00019200ff0f7b82 */ /* 0x000e620000000800 */
[-CC-:B--2---:R-:W-:Y:S02]  /*1080*/  SHF.R.U64 R29, R14, R20.reuse, R5.reuse ;  /* 0x000000140e1d7219 */ /* 0x184fe40000001205 */
[----:B------:R-:W-:-:S05]  /*1090*/  SHF.R.U32.HI R5, RZ, R20, R5 ;  /* 0x00000014ff057219 */ /* 0x000fca0000011605 */
[----:B------:R-:W2:Y:S01]  /*10a0*/  LDC R21, c[0x0][0x638] ;  /* 0x00018e00ff157b82 */ /* 0x000ea20000000800 */
[-CC-:B---3--:R-:W-:Y:S02]  /*10b0*/  SHF.R.U64 R20, R29, R30.reuse, R5.reuse ;  /* 0x0000001e1d147219 */ /* 0x188fe40000001205 */
[-C--:B------:R-:W-:Y:S02]  /*10c0*/  SHF.L.U32 R3, R3, R30.reuse, RZ ;  /* 0x0000001e03037219 */ /* 0x080fe400000006ff */
[----:B------:R-:W-:Y:S01]  /*10d0*/  SHF.R.U32.HI R5, RZ, R30, R5 ;  /* 0x0000001eff057219 */ /* 0x000fe20000011605 */
[----:B------:R-:W-:Y:S01]  /*10e0*/  IMAD.MOV.U32 R4, RZ, RZ, R20 ;  /* 0x000000ffff047224 */ /* 0x000fe200078e0014 */
[----:B------:R-:W-:Y:S01]  /*10f0*/  LOP3.LUT R12, RZ, R3, RZ, 0x33, !PT ;  /* 0x00000003ff0c7212 */ /* 0x000fe200078e33ff */
[----:B------:R-:W3:Y:S01]  /*1100*/  LDC R25, c[0x0][0x610] ;  /* 0x00018400ff197b82 */ /* 0x000ee20000000800 */
[----:B------:R-:W-:Y:S05]  /*1110*/  @!P0 BRA `(.L_x_11) ;  /* 0x0000000000288947 */ /* 0x000fea0003800000 */
[----:B------:R-:W4:Y:S02]  /*1120*/  LDC R3, c[0x0][0x64c] ;  /* 0x00019300ff037b82 */ /* 0x000f240000000800 */
[----:B----4-:R-:W-:-:S05]  /*1130*/  IADD3 R3, P0, R20, R3, RZ ;  /* 0x0000000314037210 */ /* 0x010fca0007f1e0ff */
        /* <DEDUP_REMOVED lines=8> */
.L_x_11:
[----:B-1----:R-:W-:Y:S01]  /*11c0*/  SHF.R.U64 R4, R4, R15, R5 ;  /* 0x0000000f04047219 */ /* 0x002fe20000001205 */
[----:B0-----:R-:W-:Y:S01]  /*11d0*/  VIADD R5, R26, 0xffffffff ;  /* 0xffffffff1a057836 */ /* 0x001fe20000000000 */
[----:B------:R-:W-:Y:S01]  /*11e0*/  SHF.L.U32 R3, R23, R30, RZ ;  /* 0x0000001e17037219 */ /* 0x000fe200000006ff */
[----:B------:R-:W-:Y:S01]  /*11f0*/  IMAD.MOV.U32 R23, RZ, RZ, R27 ;  /* 0x000000ffff177224 */ /* 0x000fe200078e001b */
[----:B------:R-:W-:Y:S01]  /*1200*/  LOP3.LUT R12, R29, R12, RZ, 0xc0, !PT ;  /* 0x0000000c1d0c7212 */ /* 0x000fe200078ec0ff */
[----:B------:R-:W-:Y:S01]  /*1210*/  IMAD.MOV R8, RZ, RZ, -R4 ;  /* 0x000000ffff087224 */ /* 0x000fe200078e0a04 */
[----:B------:R-:W-:-:S03]  /*1220*/  SEL R7, R7, R24, !P1 ;  /* 0x0000001807077207 */ /* 0x000fc60004800000 */
[----:B------:R-:W-:Y:S01]  /*1230*/  IMAD R12, R3, R4, R12 ;  /* 0x00000004030c7224 */ /* 0x000fe200078e020c */
[----:B------:R-:W-:Y:S01]  /*1240*/  LOP3.LUT R4, R14, R5, RZ, 0xc0, !PT ;  /* 0x000000050e047212 */ /* 0x000fe200078ec0ff */
[----:B--2---:R-:W-:Y:S02]  /*1250*/  IMAD R3, R8, R21, R20 ;  /* 0x0000001508037224 */ /* 0x004fe400078e0214 */
[----:B---3--:R-:W-:Y:S02]  /*1260*/  IMAD R7, R12, R25, R7 ;  /* 0x000000190c077224 */ /* 0x008fe400078e0207 */
[----:B------:R-:W-:Y:S02]  /*1270*/  IMAD.MOV.U32 R5, RZ, RZ, 0x1 ;  /* 0x00000001ff057424 */ /* 0x000fe400078e00ff */
[----:B------:R-:W-:-:S03]  /*1280*/  IMAD R4, R3, R26, R4 ;  /* 0x0000001a03047224 */ /* 0x000fc600078e0204 */
[----:B------:R-:W-:Y:S02]  /*1290*/  PRMT R3, R5, 0x7610, R3 ;  /* 0x0000761005037816 */ /* 0x000fe40000000003 */
[----:B------:R-:W-:Y:S02]  /*12a0*/  SEL R71, R4, R7, !P1 ;  /* 0x0000000704477207 */ /* 0x000fe40004800000 */
[----:B------:R-:W-:-:S07]  /*12b0*/  SEL R73, R7, R4, !P1 ;  /* 0x0000000407497207 */ /* 0x000fce0004800000 */
.L_x_9:
[----:B------:R-:W-:-:S08]  /*12c0*/  NOP ;  /* 0x0000000000007918 */ /* 0x000fd00000000000 */
[----:B------:R-:W0:Y:S02]  /*12d0*/  USETMAXREG.TRY_ALLOC.CTAPOOL UP0, 0xe8 ;  /* 0x000000e8000079c8 */ /* 0x000e240008000600 */
[----:B0-----:R-:W-:-:S13]  /*12e0*/  PLOP3.LUT P0, PT, PT, PT, UP0, 0x80, 0x0 ;  /* 0x000000000000781c */ /* 0x001fda0003f0f008 */
[----:B------:R-:W-:Y:S05]  /*12f0*/  @!P0 BRA `(.L_x_9) ;  /* 0xfffffffc00f08947 */ /* 0x000fea000383ffff */
[----:B------:R-:W-:Y:S01]  /*1300*/  ULDC.64 UR4, c[0x0][0x598] ;  /* 0x0001660000047ab9 */ /* 0x000fe20000000a00 */
[----:B------:R-:W-:Y:S01]  /*1310*/  ULDC.64 UR38, c[0x0][0x208] ;  /* 0x0000820000267ab9 */ /* 0x000fe20000000a00 */
[----:B------:R-:W-:-:S04]  /*1320*/  ISETP.NE.U32.AND P0, PT, RZ, UR4, PT ;  /* 0x00000004ff007c0c */ /* 0x000fc8000bf05070 */
[----:B------:R-:W-:-:S13]  /*1330*/  ISETP.NE.AND.EX P0, PT, RZ, UR5, PT, P0 ;  /* 0x00000005ff007c0c */ /* 0x000fda000bf05300 */
[----:B------:R-:W-:Y:S05]  /*1340*/  @!P0 BRA `(.L_x_12) ;  /* 0x00000000001c8947 */ /* 0x000fea0003800000 */
[----:B------:R-:W0:Y:S02]  /*1350*/  LDC.64 R4, c[0x0][0x598] ;  /* 0x00016600ff047b82 */ /* 0x000e240000000a00 */
[----:B0-----:R-:W2:Y:S02]  /*1360*/  LDG.E.64 R4, desc[UR38][R4.64] ;  /* 0x0000002604047981 */ /* 0x001ea4000c1e1b00 */
[----:B--2---:R-:W-:-:S04]  /*1370*/  ISETP.NE.U32.AND P0, PT, R4, RZ, PT ;  /* 0x000000ff0400720c */ /* 0x004fc80003f05070 */
[----:B------:R-:W-:-:S13]  /*1380*/  ISETP.NE.AND.EX P0, PT, R5, RZ, PT, P0 ;  /* 0x000000ff0500720c */ /* 0x000fda0003f05300 */
[----:B------:R-:W-:Y:S05]  /*1390*/  @!P0 BRA `(.L_x_12) ;  /* 0x0000000000088947 */ /* 0x000fea0003800000 */
[----:B------:R0:W5:Y:S01]  /*13a0*/  LD.E R58, desc[UR38][R4.64] ;  /* 0x00000026043a7980 */ /* 0x000162000c101900 */
[----:B------:R-:W-:Y:S05]  /*13b0*/  BRA `(.L_x_13) ;  /* 0x0000000000247947 */ /* 0x000fea0003800000 */
.L_x_12:
[----:B------:R-:W-:Y:S02]  /*13c0*/  ULDC.64 UR4, c[0x0][0x588] ;  /* 0x0001620000047ab9 */ /* 0x000fe40000000a00 */
[----:B------:R-:W-:-:S04]  /*13d0*/  ISETP.NE.U32.AND P0, PT, RZ, UR4, PT ;  /* 0x00000004ff007c0c */ /* 0x000fc8000bf05070 */
[----:B------:R-:W-:-:S13]  /*13e0*/  ISETP.NE.AND.EX P0, PT, RZ, UR5, PT, P0 ;  /* 0x00000005ff007c0c */ /* 0x000fda000bf05300 */
[----:B------:R-:W-:Y:S05]  /*13f0*/  @!P0 BRA `(.L_x_14) ;  /* 0x00000000000c8947 */ /* 0x000fea0003800000 */
[----:B------:R-:W0:Y:S02]  /*1400*/  LDC.64 R58, c[0x0][0x588] ;  /* 0x00016200ff3a7b82 */ /* 0x000e240000000a00 */
[----:B0-----:R1:W5:Y:S01]  /*1410*/  LDG.E R58, desc[UR38][R58.64] ;  /* 0x000000263a3a7981 */ /* 0x001362000c1e1900 */
[----:B------:R-:W-:Y:S05]  /*1420*/  BRA `(.L_x_13) ;  /* 0x0000000000087947 */ /* 0x000fea0003800000 */
.L_x_14:
[----:B------:R-:W-:Y:S02]  /*1430*/  ULDC UR4, c[0x0][0x580] ;  /* 0x0001600000047ab9 */ /* 0x000fe40000000800 */
[----:B------:R-:W-:-:S07]  /*1440*/  IMAD.U32 R58, RZ, RZ, UR4 ;  /* 0x00000004ff3a7e24 */ /* 0x000fce000f8e00ff */
.L_x_13:
[----:B------:R-:W-:Y:S02]  /*1450*/  ULDC.64 UR4, c[0x0][0x5a0] ;  /* 0x0001680000047ab9 */ /* 0x000fe40000000a00 */
[----:B------:R-:W-:-:S04]  /*1460*/  ISETP.NE.U32.AND P0, PT, RZ, UR4, PT ;  /* 0x00000004ff007c0c */ /* 0x000fc8000bf05070 */
[----:B------:R-:W-:-:S13]  /*1470*/  ISETP.NE.AND.EX P0, PT, RZ, UR5, PT, P0 ;  /* 0x00000005ff007c0c */ /* 0x000fda000bf05300 */
[----:B------:R-:W-:Y:S05]  /*1480*/  @!P0 BRA `(.L_x_15) ;  /* 0x00000000001c8947 */ /* 0x000fea0003800000 */
[----:B0-----:R-:W0:Y:S02]  /*1490*/  LDC.64 R4, c[0x0][0x5a0] ;  /* 0x00016800ff047b82 */ /* 0x001e240000000a00 */
[----:B0-----:R-:W2:Y:S02]  /*14a0*/  LDG.E.64 R4, desc[UR38][R4.64] ;  /* 0x0000002604047981 */ /* 0x001ea4000c1e1b00 */
[----:B--2---:R-:W-:-:S04]  /*14b0*/  ISETP.NE.U32.AND P0, PT, R4, RZ, PT ;  /* 0x000000ff0400720c */ /* 0x004fc80003f05070 */
[----:B------:R-:W-:-:S13]  /*14c0*/  ISETP.NE.AND.EX P0, PT, R5, RZ, PT, P0 ;  /* 0x000000ff0500720c */ /* 0x000fda0003f05300 */
[----:B------:R-:W-:Y:S05]  /*14d0*/  @!P0 BRA `(.L_x_15) ;  /* 0x0000000000088947 */ /* 0x000fea0003800000 */
[----:B-1----:R0:W5:Y:S01]  /*14e0*/  LD.E R59, desc[UR38][R4.64] ;  /* 0x00000026043b7980 */ /* 0x002162000c101900 */
[----:B------:R-:W-:Y:S05]  /*14f0*/  BRA `(.L_x_16) ;  /* 0x0000000000247947 */ /* 0x000fea0003800000 */
.L_x_15:
[----:B------:R-:W-:Y:S02]  /*1500*/  ULDC.64 UR4, c[0x0][0x590] ;  /* 0x0001640000047ab9 */ /* 0x000fe40000000a00 */
[----:B------:R-:W-:-:S04]  /*1510*/  ISETP.NE.U32.AND P0, PT, RZ, UR4, PT ;  /* 0x00000004ff007c0c */ /* 0x000fc8000bf05070 */
[----:B------:R-:W-:-:S13]  /*1520*/  ISETP.NE.AND.EX P0, PT, RZ, UR5, PT, P0 ;  /* 0x00000005ff007c0c */ /* 0x000fda000bf05300 */
[----:B------:R-:W-:Y:S05]  /*1530*/  @!P0 BRA `(.L_x_17) ;  /* 0x00000000000c8947 */ /* 0x000fea0003800000 */
[----:B0-----:R-:W1:Y:S02]  /*1540*/  LDC.64 R4, c[0x0][0x590] ;  /* 0x00016400ff047b82 */ /* 0x001e640000000a00 */
[----:B-1----:R1:W5:Y:S01]  /*1550*/  LDG.E R59, desc[UR38][R4.64] ;  /* 0x00000026043b7981 */ /* 0x002362000c1e1900 */
[----:B------:R-:W-:Y:S05]  /*1560*/  BRA `(.L_x_16) ;  /* 0x0000000000087947 */ /* 0x000fea0003800000 */
.L_x_17:
[----:B------:R-:W-:Y:S02]  /*1570*/  ULDC UR4, c[0x0][0x584] ;  /* 0x0001610000047ab9 */ /* 0x000fe40000000800 */
[----:B-1----:R-:W-:-:S07]  /*1580*/  IMAD.U32 R59, RZ, RZ, UR4 ;  /* 0x00000004ff3b7e24 */ /* 0x002fce000f8e00ff */
.L_x_16:
[----:B------:R-:W-:-:S13]  /*1590*/  LOP3.LUT P0, RZ, R3, 0xff, RZ, 0xc0, !PT ;  /* 0x000000ff03ff7812 */ /* 0x000fda000780c0ff */
[----:B------:R-:W-:Y:S05]  /*15a0*/  @!P0 EXIT ;  /* 0x000000000000894d */ /* 0x000fea0003800000 */
[----:B01----:R-:W0:Y:S01]  /*15b0*/  LDC.64 R4, c[0x0][0x5c8] ;  /* 0x00017200ff047b82 */ /* 0x003e220000000a00 */
[----:B------:R-:W-:Y:S01]  /*15c0*/  LOP3.LUT R6, R6, 0x1, RZ, 0xc0, !PT ;  /* 0x0000000106067812 */ /* 0x000fe200078ec0ff */
[----:B------:R-:W-:Y:S01]  /*15d0*/  ULDC.64 UR4, c[0x0][0x288] ;  /* 0x0000a20000047ab9 */ /* 0x000fe20000000a00 */
[----:B------:R-:W-:Y:S01]  /*15e0*/  SHF.R.U32.HI R3, RZ, 0x2, R64 ;  /* 0x00000002ff037819 */ /* 0x000fe20000011640 */
[----:B------:R-:W-:Y:S01]  /*15f0*/  IMAD.U32 R7, RZ, RZ, UR4 ;  /* 0x00000004ff077e24 */ /* 0x000fe2000f8e00ff */
[----:B------:R-:W-:Y:S01]  /*1600*/  UIADD3 UR4, UR5, 0xf, URZ ;  /* 0x0000000f05047890 */ /* 0x000fe2000fffe03f */
[----:B------:R-:W-:Y:S01]  /*1610*/  IMAD.SHL.U32 R56, R6, 0x40, RZ ;  /* 0x0000004006387824 */ /* 0x000fe200078e00ff */
[----:B------:R-:W-:Y:S01]  /*1620*/  SHF.R.U32.HI R0, RZ, 0x1, R0 ;  /* 0x00000001ff007819 */ /* 0x000fe20000011600 */
[----:B------:R-:W1:Y:S01]  /*1630*/  LDC R61, c[0x0][0x658] ;  /* 0x00019600ff3d7b82 */ /* 0x000e620000000800 */
[----:B------:R-:W-:Y:S01]  /*1640*/  LOP3.LUT R3, R3, 0x7, RZ, 0xc0, !PT ;  /* 0x0000000703037812 */ /* 0x000fe200078ec0ff */
[----:B------:R-:W-:Y:S01]  /*1650*/  USHF.R.S32.HI UR5, URZ, 0x1f, UR4 ;  /* 0x0000001f3f057899 */ /* 0x000fe20008011404 */
[----:B------:R-:W-:Y:S01]  /*1660*/  LOP3.LUT R0, R0, 0x30, RZ, 0xc0, !PT ;  /* 0x0000003000007812 */ /* 0x000fe200078ec0ff */
[----:B------:R-:W-:Y:S01]  /*1670*/  IMAD.MOV.U32 R8, RZ, RZ, 0x1 ;  /* 0x00000001ff087424 */ /* 0x000fe200078e00ff */
[--C-:B------:R-:W-:Y:S01]  /*1680*/  LOP3.LUT R56, R56, 0x40, R3.reuse, 0xe2, !PT ;  /* 0x0000004038387812 */ /* 0x100fe200078ee203 */
[----:B------:R-:W-:Y:S01]  /*1690*/  ULEA.HI UR5, UR5, UR4, URZ, 0x4 ;  /* 0x0000000405057291 */ /* 0x000fe2000f8f203f */
[-C--:B------:R-:W-:Y:S01]  /*16a0*/  IADD3 R3, RZ, -R0.reuse, -R3 ;  /* 0x80000000ff037210 */ /* 0x080fe20007ffe803 */
[----:B------:R-:W2:Y:S01]  /*16b0*/  LDC R66, c[0x0][0x600] ;  /* 0x00018000ff427b82 */ /* 0x000ea20000000800 */
[----:B------:R-:W-:Y:S01]  /*16c0*/  LOP3.LUT R56, R56, R0, RZ, 0xfc, !PT ;  /* 0x0000000038387212 */ /* 0x000fe200078efcff */
[----:B------:R-:W-:Y:S01]  /*16d0*/  IMAD.MOV.U32 R0, RZ, RZ, -0x1 ;  /* 0xffffffffff007424 */ /* 0x000fe200078e00ff */
[----:B------:R-:W-:Y:S01]  /*16e0*/  USHF.R.S32.HI UR43, URZ, 0x4, UR5 ;  /* 0x000000043f2b7899 */ /* 0x000fe20008011405 */
[----:B------:R-:W-:Y:S01]  /*16f0*/  LOP3.LUT R60, R64, 0x3, RZ, 0xc0, !PT ;  /* 0x00000003403c7812 */ /* 0x000fe200078ec0ff */
[----:B------:R-:W-:Y:S01]  /*1700*/  IMAD R3, R6, -0x40, R3 ;  /* 0xffffffc006037824 */ /* 0x000fe200078e0203 */
[----:B------:R-:W-:Y:S01]  /*1710*/  LOP3.LUT R65, R64, 0x80, RZ, 0xc0, !PT ;  /* 0x0000008040417812 */ /* 0x000fe200078ec0ff */
[----:B------:R-:W-:Y:S01]  /*1720*/  UISETP.LT.AND UP0, UPT, UR43, 0x1, UPT ;  /* 0x000000012b00788c */ /* 0x000fe2000bf01270 */
[C---:B0-----:R-:W-:Y:S01]  /*1730*/  IMAD.SHL.U32 R69, R4.reuse, 0x80, RZ ;  /* 0x0000008004457824 */ /* 0x041fe200078e00ff */
[----:B------:R-:W-:Y:S01]  /*1740*/  SHF.L.U64.HI R68, R4, 0x7, R5 ;  /* 0x0000000704447819 */ /* 0x000fe20000010205 */
[----:B------:R-:W-:Y:S01]  /*1750*/  ULDC UR4, c[0x0][0x284] ;  /* 0x0000a10000047ab9 */ /* 0x000fe20000000800 */
[----:B------:R-:W-:Y:S01]  /*1760*/  USEL UR44, UR43, 0x1, UP0 ;  /* 0x000000012b2c7887 */ /* 0x000fe20008000000 */
[----:B------:R-:W-:Y:S01]  /*1770*/  IMAD R60, R60, -0x2, R7 ;  /* 0xfffffffe3c3c7824 */ /* 0x000fe200078e0207 */
[C---:B------:R-:W-:Y:S01]  /*1780*/  SHF.L.U64.HI R68, R69.reuse, 0x1, R68 ;  /* 0x0000000145447819 */ /* 0x040fe20000010244 */
[C---:B------:R-:W-:Y:S01]  /*1790*/  IMAD.SHL.U32 R63, R4.reuse, 0x8, RZ ;  /* 0x00000008043f7824 */ /* 0x040fe200078e00ff */
[----:B------:R-:W-:Y:S01]  /*17a0*/  SHF.L.U64.HI R62, R4, 0x3, R5 ;  /* 0x00000003043e7819 */ /* 0x000fe20000010205 */
[----:B------:R-:W-:Y:S01]  /*17b0*/  IMAD.SHL.U32 R64, R64, 0x2, RZ ;  /* 0x0000000240407824 */ /* 0x000fe200078e00ff */
[-C--:B-1----:R-:W-:Y:S01]  /*17c0*/  SHF.L.U32 R0, R0, R61.reuse, RZ ;  /* 0x0000003d00007219 */ /* 0x082fe200000006ff */
[----:B------:R-:W-:Y:S01]  /*17d0*/  IMAD.SHL.U32 R69, R69, 0x2, RZ ;  /* 0x0000000245457824 */ /* 0x000fe200078e00ff */
[----:B------:R-:W-:Y:S01]  /*17e0*/  SHF.L.U32 R61, R8, R61, RZ ;  /* 0x0000003d083d7219 */ /* 0x000fe200000006ff */
[----:B------:R-:W-:Y:S01]  /*17f0*/  VIADD R70, R3, UR4 ;  /* 0x0000000403467c36 */ /* 0x000fe20008000000 */
[----:B------:R-:W-:Y:S01]  /*1800*/  LOP3.LUT R82, R18, 0x1, RZ, 0xfc, !PT ;  /* 0x0000000112527812 */ /* 0x000fe200078efcff */
[----:B------:R-:W-:Y:S01]  /*1810*/  IMAD.MOV.U32 R57, RZ, RZ, RZ ;  /* 0x000000ffff397224 */ /* 0x000fe200078e00ff */
[----:B------:R-:W-:Y:S01]  /*1820*/  SHF.R.U32.HI R65, RZ, 0x7, R65 ;  /* 0x00000007ff417819 */ /* 0x000fe20000011641 */
[----:B--2---:R-:W-:Y:S01]  /*1830*/  VIADD R66, R66, 0xffffffff ;  /* 0xffffffff42427836 */ /* 0x004fe20000000000 */
[----:B------:R-:W-:Y:S01]  /*1840*/  LOP3.LUT R67, RZ, R0, RZ, 0x33, !PT ;  /* 0x00000000ff437212 */ /* 0x000fe200078e33ff */
[----:B------:R-:W-:Y:S01]  /*1850*/  UIADD3 UR44, UR43, -UR44, URZ ;  /* 0x8000002c2b2c7290 */ /* 0x000fe2000fffe03f */
[----:B------:R-:W-:Y:S01]  /*1860*/  UMOV UR40, URZ ;  /* 0x0000003f00287c82 */ /* 0x000fe20008000000 */
[----:B------:R-:W-:-:S10]  /*1870*/  UMOV UR41, URZ ;  /* 0x0000003f00297c82 */ /* 0x000fd40008000000 */
.L_x_99:
[----:B0-----:R-:W0:Y:S01]  /*1880*/  SHFL.IDX PT, R0, R65, RZ, 0x1f ;  /* 0x00001fff41007589 */ /* 0x001e2200000e0000 */
[----:B-1----:R-:W1:Y:S01]  /*1890*/  S2UR UR6, SR_CgaCtaId ;  /* 0x00000000000679c3 */ /* 0x002e620000008800 */
[----:B------:R-:W-:Y:S01]  /*18a0*/  UMOV UR45, 0x400 ;  /* 0x00000400002d7882 */ /* 0x000fe20000000000 */
[----:B0-----:R-:W-:Y:S01]  /*18b0*/  R2UR UR4, R0 ;  /* 0x00000000000472ca */ /* 0x001fe200000e0000 */
[----:B-1----:R-:W-:-:S12]  /*18c0*/  ULEA UR45, UR6, UR45, 0x18 ;  /* 0x0000002d062d7291 */ /* 0x002fd8000f8ec03f */
[----:B------:R-:W-:-:S04]  /*18d0*/  ULEA.HI UR5, UR4, UR4, URZ, 0x1 ;  /* 0x0000000404057291 */ /* 0x000fc8000f8f083f */
[----:B------:R-:W-:-:S04]  /*18e0*/  ULOP3.LUT UR5, UR5, 0x1ffffe, URZ, 0xc0, !UPT ;  /* 0x001ffffe05057892 */ /* 0x000fc8000f8ec03f */
[----:B------:R-:W-:-:S03]  /*18f0*/  UIADD3 UR5, UR4, -UR5, URZ ;  /* 0x8000000504057290 */ /* 0x000fc6000fffe03f */
[----:B------:R-:W-:Y:S01]  /*1900*/  ULDC UR4, c[0x0][0x28c] ;  /* 0x0000a30000047ab9 */ /* 0x000fe20000000800 */
[----:B------:R-:W-:Y:S01]  /*1910*/  ULEA UR5, UR5, UR45, 0xb ;  /* 0x0000002d05057291 */ /* 0x000fe2000f8e583f */
[----:B------:R-:W-:-:S03]  /*1920*/  ISETP.LT.AND P0, PT, RZ, UR4, PT ;  /* 0x00000004ff007c0c */ /* 0x000fc6000bf01270 */
[----:B------:R-:W-:-:S04]  /*1930*/  UIADD3 UR5, UR5, 0x300, URZ ;  /* 0x0000030005057890 */ /* 0x000fc8000fffe03f */
[----:B------:R-:W-:-:S04]  /*1940*/  USHF.R.U32.HI UR5, URZ, 0x4, UR5 ;  /* 0x000000043f057899 */ /* 0x000fc80008011605 */
[----:B------:R-:W-:-:S04]  /*1950*/  ULOP3.LUT UR5, UR5, 0x3fff, URZ, 0xc0, !UPT ;  /* 0x00003fff05057892 */ /* 0x000fc8000f8ec03f */
[----:B------:R-:W-:Y:S01]  /*1960*/  ULOP3.LUT UR46, UR5, 0x10000, URZ, 0xfc, !UPT ;  /* 0x00010000052e7892 */ /* 0x000fe2000f8efc3f */
[----:B--2345:R-:W-:Y:S11]  /*1970*/  @P0 BRA `(.L_x_18) ;  /* 0x0000000000400947 */ /* 0x03cff60003800000 */
[----:B------:R-:W-:Y:S01]  /*1980*/  MOV R0, 0x0 ;  /* 0x0000000000007802 */ /* 0x000fe20000000f00 */
[----:B------:R-:W-:Y:S01]  /*1990*/  ULDC.64 UR4, c[0x4][0x68] ;  /* 0x01001a0000047ab9 */ /* 0x000fe20000000a00 */
[----:B------:R-:W-:Y:S01]  /*19a0*/  ULDC.64 UR6, c[0x4][0x8] ;  /* 0x0100020000067ab9 */ /* 0x000fe20000000a00 */
[----:B------:R-:W-:Y:S01]  /*19b0*/  IMAD.U32 R4, RZ, RZ, UR4 ;  /* 0x00000004ff047e24 */ /* 0x000fe2000f8e00ff */
[----:B------:R0:W1:Y:S01]  /*19c0*/  LDC.64 R14, c[0x4][R0] ;  /* 0x01000000000e7b82 */ /* 0x0000620000000a00 */
[----:B------:R-:W-:Y:S01]  /*19d0*/  IMAD.U32 R5, RZ, RZ, UR5 ;  /* 0x00000005ff057e24 */ /* 0x000fe2000f8e00ff */
[----:B------:R-:W-:Y:S01]  /*19e0*/  ULDC.64 UR4, c[0x4][0x70] ;  /* 0x01001c0000047ab9 */ /* 0x000fe20000000a00 */
[----:B------:R-:W-:Y:S02]  /*19f0*/  IMAD.U32 R10, RZ, RZ, UR6 ;  /* 0x00000006ff0a7e24 */ /* 0x000fe4000f8e00ff */
[----:B------:R-:W-:Y:S02]  /*1a00*/  IMAD.U32 R6, RZ, RZ, UR4 ;  /* 0x00000004ff067e24 */ /* 0x000fe4000f8e00ff */
[----:B------:R-:W-:-:S02]  /*1a10*/  IMAD.U32 R7, RZ, RZ, UR5 ;  /* 0x00000005ff077e24 */ /* 0x000fc4000f8e00ff */
[----:B------:R-:W-:Y:S02]  /*1a20*/  IMAD.U32 R11, RZ, RZ, UR7 ;  /* 0x00000007ff0b7e24 */ /* 0x000fe4000f8e00ff */
[----:B------:R-:W-:Y:S02]  /*1a30*/  IMAD.MOV.U32 R8, RZ, RZ, 0x1e1 ;  /* 0x000001e1ff087424 */ /* 0x000fe400078e00ff */
[----:B------:R-:W-:Y:S02]  /*1a40*/  IMAD.MOV.U32 R12, RZ, RZ, 0x1 ;  /* 0x00000001ff0c7424 */ /* 0x000fe400078e00ff */
[----:B0-----:R-:W-:-:S07]  /*1a50*/  IMAD.MOV.U32 R13, RZ, RZ, RZ ;  /* 0x000000ffff0d7224 */ /* 0x001fce00078e00ff */
[----:B------:R-:W-:-:S07]  /*1a60*/  LEPC R20, `(.L_x_18) ;  /* 0x000000001014794e */ /* 0x000fce0000000000 */
[----:B-1---5:R-:W-:Y:S05]  /*1a70*/  CALL.ABS.NOINC R14 ;  /* 0x000000000e007343 */ /* 0x022fea0003c00000 */
.L_x_18:
[----:B------:R-:W-:-:S13]  /*1a80*/  ISETP.NE.AND P0, PT, R82, 0x3, PT ;  /* 0x000000035200780c */ /* 0x000fda0003f05270 */
[----:B------:R-:W-:Y:S05]  /*1a90*/  @!P0 BRA `(.L_x_19) ;  /* 0x0000000000048947 */ /* 0x000fea0003800000 */
[----:B------:R-:W-:Y:S01]  /*1aa0*/  BPT.TRAP 0x1 ;  /* 0x000000040000795c */ /* 0x000fe20000300000 */
.L_x_19:
[----:B------:R-:W-:Y:S02]  /*1ab0*/  IMAD.U32 R3, RZ, RZ, UR41 ;  /* 0x00000029ff037e24 */ /* 0x000fe4000f8e00ff */
[----:B------:R-:W-:-:S03]  /*1ac0*/  IMAD.U32 R0, RZ, RZ, UR40 ;  /* 0x00000028ff007e24 */ /* 0x000fc6000f8e00ff */
[----:B------:R-:W-:Y:S02]  /*1ad0*/  LEA R3, R3, UR45, 0x3 ;  /* 0x0000002d03037c11 */ /* 0x000fe4000f8e18ff */
[----:B------:R-:W-:-:S04]  /*1ae0*/  SHF.L.U32 R0, R0, 0x1f, RZ ;  /* 0x0000001f00007819 */ /* 0x000fc800000006ff */
[----:B------:R0:W1:Y:S01]  /*1af0*/  SYNCS.PHASECHK.TRANS64.TRYWAIT P1, [R3+URZ], R0 ;  /* 0x00000000030075a7 */ /* 0x000062000802017f */
[----:B------:R-:W-:Y:S05]  /*1b00*/  @!P0 BRA `(.L_x_20) ;  /* 0x0000000000048947 */ /* 0x000fea0003800000 */
[----:B------:R-:W-:Y:S01]  /*1b10*/  BPT.TRAP 0x1 ;  /* 0x000000040000795c */ /* 0x000fe20000300000 */
.L_x_20:
[----:B------:R-:W-:-:S05]  /*1b20*/  IMAD.U32 R4, RZ, RZ, UR44 ;  /* 0x0000002cff047e24 */ /* 0x000fca000f8e00ff */
[----:B------:R-:W-:Y:S01]  /*1b30*/  ISETP.GE.AND P2, PT, R4, 0x1, PT ;  /* 0x000000010400780c */ /* 0x000fe20003f46270 */
[----:B-1----:R-:W-:-:S12]  /*1b40*/  @P1 BRA `(.L_x_21) ;  /* 0x0000000000081947 */ /* 0x002fd80003800000 */
[----:B------:R-:W1:Y:S02]  /*1b50*/  SYNCS.PHASECHK.TRANS64.TRYWAIT P1, [R3+URZ], R0 ;  /* 0x00000000030075a7 */ /* 0x000e64000802017f */
[----:B-1----:R-:W-:Y:S05]  /*1b60*/  @!P1 BRA `(.L_x_22) ;  /* 0x0000005400e09947 */ /* 0x002fea0003800000 */
.L_x_21:
[----:B------:R-:W-:Y:S05]  /*1b70*/  WARPSYNC.ALL ;  /* 0x0000000000007948 */ /* 0x000fea0003800000 */
[----:B------:R-:W-:Y:S01]  /*1b80*/  UIADD3 UR4, UR45, 0x30300, URZ ;  /* 0x000303002d047890 */ /* 0x000fe2000fffe03f */
[----:B------:R-:W-:Y:S01]  /*1b90*/  WARPGROUP.ARRIVE ;  /* 0x00000000000079c5 */ /* 0x000fe20000000000 */
[----:B------:R-:W-:Y:S01]  /*1ba0*/  UMOV UR5, 0xc0000010 ;  /* 0xc000001000057882 */ /* 0x000fe20000000000 */
[----:B------:R-:W-:Y:S01]  /*1bb0*/  UMOV UR7, 0xc0000010 ;  /* 0xc000001000077882 */ /* 0x000fe20000000000 */
[----:B------:R-:W-:-:S04]  /*1bc0*/  USHF.R.U32.HI UR4, URZ, 0x4, UR4 ;  /* 0x000000043f047899 */ /* 0x000fc80008011604 */
[----:B------:R-:W-:-:S04]  /*1bd0*/  ULOP3.LUT UR4, UR4, 0x3fff, URZ, 0xc0, !UPT ;  /* 0x00003fff04047892 */ /* 0x000fc8000f8ec03f */
[----:B------:R-:W-:Y:S02]  /*1be0*/  ULOP3.LUT UR10, UR4, 0x10000, URZ, 0xfc, !UPT ;  /* 0x00010000040a7892 */ /* 0x000fe4000f8efc3f */
[----:B------:R-:W-:Y:S02]  /*1bf0*/  UIMAD UR4, UR41, 0x180, UR46 ;  /* 0x00000180290478a4 */ /* 0x000fe4000f8e022e */
[----:B------:R-:W-:Y:S02]  /*1c00*/  ULEA UR6, UR41, UR10, 0x6 ;  /* 0x0000000a29067291 */ /* 0x000fe4000f8e303f */
[----:B------:R-:W-:-:S07]  /*1c10*/  UIADD3 UR8, UR4, 0x100, URZ ;  /* 0x0000010004087890 */ /* 0x000fce000fffe03f */
[----:B------:R-:W-:Y:S01]  /*1c20*/  HGMMA.64x32x16.F32 R40, gdesc[UR4], RZ, !UPT, gsb0 ;  /* 0x00600000042879f0 */ /* 0x000fe2000c0008ff */
[----:B------:R-:W-:Y:S01]  /*1c30*/  UMOV UR4, UR8 ;  /* 0x0000000800047c82 */ /* 0x000fe20008000000 */
[----:B------:R-:W-:Y:S01]  /*1c40*/  UMOV UR5, 0xc0000010 ;  /* 0xc000001000057882 */ /* 0x000fe20000000000 */
[----:B------:R-:W-:Y:S02]  /*1c50*/  WARPGROUP.DEPBAR.LE gsb0, 0x0 ;  /* 0x00008000000079c5 */ /* 0x000fe40000010000 */
[----:B------:R-:W-:-:S06]  /*1c60*/  WARPGROUP.ARRIVE ;  /* 0x00000000000079c5 */ /* 0x000fcc0000000000 */
[----:B------:R-:W-:Y:S03]  /*1c70*/  HGMMA.64x32x16.F32 R24, gdesc[UR4], RZ, !UPT, gsb0 ;  /* 0x00600000041879f0 */ /* 0x000fe6000c0008ff */
[----:B------:R-:W-:Y:S02]  /*1c80*/  WARPGROUP.DEPBAR.LE gsb0, 0x0 ;  /* 0x00008000000079c5 */ /* 0x000fe40000010000 */
[----:B------:R-:W-:Y:S05]  /*1c90*/  @!P2 BRA `(.L_x_23) ;  /* 0x0000000000d0a947 */ /* 0x000fea0003800000 */
[----:B------:R-:W-:Y:S01]  /*1ca0*/  UIADD3 UR4, UR41, 0x1, URZ ;  /* 0x0000000129047890 */ /* 0x000fe2000fffe03f */
[----:B01----:R-:W-:Y:S02]  /*1cb0*/  IMAD.U32 R0, RZ, RZ, UR44 ;  /* 0x0000002cff007e24 */ /* 0x003fe4000f8e00ff */
[----:B------:R-:W-:Y:S01]  /*1cc0*/  IMAD.U32 R3, RZ, RZ, UR41 ;  /* 0x00000029ff037e24 */ /* 0x000fe2000f8e00ff */
[----:B------:R-:W-:-:S04]  /*1cd0*/  UISETP.NE.AND UP0, UPT, UR4, 0x20, UPT ;  /* 0x000000200400788c */ /* 0x000fc8000bf05270 */
[----:B------:R-:W-:Y:S02]  /*1ce0*/  USEL UR5, URZ, 0x1, UP0 ;  /* 0x000000013f057887 */ /* 0x000fe40008000000 */
[----:B------:R-:W-:Y:S02]  /*1cf0*/  USEL UR8, UR4, URZ, UP0 ;  /* 0x0000003f04087287 */ /* 0x000fe40008000000 */
[----:B------:R-:W-:-:S06]  /*1d00*/  ULOP3.LUT UR5, UR40, UR5, URZ, 0x3c, !UPT ;  /* 0x0000000528057292 */ /* 0x000fcc000f8e3c3f */
[----:B------:R-:W-:-:S07]  /*1d10*/  IMAD.U32 R6, RZ, RZ, UR5 ;  /* 0x00000005ff067e24 */ /* 0x000fce000f8e00ff */
.L_x_30:
[----:B------:R-:W-:Y:S05]  /*1d20*/  @!P0 BRA `(.L_x_24) ;  /* 0x0000000000048947 */ /* 0x000fea0003800000 */
[----:B------:R-:W-:Y:S01]  /*1d30*/  BPT.TRAP 0x1 ;  /* 0x000000040000795c */ /* 0x000fe20000300000 */
.L_x_24:
[----:B------:R-:W-:Y:S01]  /*1d40*/  ULEA UR4, UR8, UR45, 0x3 ;  /* 0x0000002d08047291 */ /* 0x000fe2000f8e183f */
[----:B------:R-:W-:-:S08]  /*1d50*/  SHF.L.U32 R4, R6, 0x1f, RZ ;  /* 0x0000001f06047819 */ /* 0x000fd000000006ff */
[----:B------:R0:W1:Y:S01]  /*1d60*/  SYNCS.PHASECHK.TRANS64.TRYWAIT P1, [UR4], R4 ;  /* 0x00000004ff0075a7 */ /* 0x0000620008020144 */
[----:B------:R-:W-:Y:S05]  /*1d70*/  @!P0 BRA `(.L_x_25) ;  /* 0x0000000000048947 */ /* 0x000fea0003800000 */
[----:B------:R-:W-:Y:S01]  /*1d80*/  BPT.TRAP 0x1 ;  /* 0x000000040000795c */ /* 0x000fe20000300000 */
.L_x_25:
[----:B-1----:R-:W-:Y:S05]  /*1d90*/  @P1 BRA `(.L_x_26) ;  /* 0x0000000000081947 */ /* 0x002fea0003800000 */
[----:B------:R-:W1:Y:S02]  /*1da0*/  SYNCS.PHASECHK.TRANS64.TRYWAIT P1, [UR4], R4 ;  /* 0x00000004ff0075a7 */ /* 0x000e640008020144 */
[----:B-1----:R-:W-:Y:S05]  /*1db0*/  @!P1 BRA `(.L_x_27) ;  /* 0x0000005400609947 */ /* 0x002fea0003800000 */
.L_x_26:
[----:B------:R-:W-:Y:S01]  /*1dc0*/  ULEA UR6, UR8, UR10, 0x6 ;  /* 0x0000000a08067291 */ /* 0x000fe2000f8e303f */
[----:B------:R-:W-:Y:S01]  /*1dd0*/  WARPGROUP.ARRIVE ;  /* 0x00000000000079c5 */ /* 0x000fe20000000000 */
[----:B------:R-:W-:Y:S01]  /*1de0*/  UIMAD UR4, UR8, 0x180, UR46 ;  /* 0x00000180080478a4 */ /* 0x000fe2000f8e022e */
[----:B------:R-:W-:Y:S01]  /*1df0*/  UMOV UR7, 0xc0000010 ;  /* 0xc000001000077882 */ /* 0x000fe20000000000 */
[----:B------:R-:W-:Y:S02]  /*1e00*/  UMOV UR5, 0xc0000010 ;  /* 0xc000001000057882 */ /* 0x000fe40000000000 */
[----:B------:R-:W-:-:S05]  /*1e10*/  UIADD3 UR9, UR4, 0x100, URZ ;  /* 0x0000010004097890 */ /* 0x000fca000fffe03f */
[----:B------:R-:W-:Y:S01]  /*1e20*/  HGMMA.64x32x16.F32 R40, gdesc[UR4], R40, gsb0 ;  /* 0x00600000042879f0 */ /* 0x000fe20008000828 */
[----:B------:R-:W-:Y:S01]  /*1e30*/  UMOV UR5, 0xc0000010 ;  /* 0xc000001000057882 */ /* 0x000fe20000000000 */
[----:B------:R-:W-:Y:S01]  /*1e40*/  UMOV UR4, UR9 ;  /* 0x0000000900047c82 */ /* 0x000fe20008000000 */
[----:B------:R-:W-:Y:S02]  /*1e50*/  WARPGROUP.DEPBAR.LE gsb0, 0x0 ;  /* 0x00008000000079c5 */ /* 0x000fe40000010000 */
[----:B------:R-:W-:-:S06]  /*1e60*/  WARPGROUP.ARRIVE ;  /* 0x00000000000079c5 */ /* 0x000fcc0000000000 */
[----:B------:R-:W-:Y:S03]  /*1e70*/  HGMMA.64x32x16.F32 R24, gdesc[UR4], R24, gsb0 ;  /* 0x00600000041879f0 */ /* 0x000fe60008000818 */
[----:B------:R-:W-:Y:S02]  /*1e80*/  WARPGROUP.DEPBAR.LE gsb0, 0x0 ;  /* 0x00008000000079c5 */ /* 0x000fe40000010000 */
[----:B------:R-:W-:Y:S05]  /*1e90*/  @!P0 BRA `(.L_x_28) ;  /* 0x0000000000048947 */ /* 0x000fea0003800000 */
[----:B------:R-:W-:Y:S01]  /*1ea0*/  BPT.TRAP 0x1 ;  /* 0x000000040000795c */ /* 0x000fe20000300000 */
.L_x_28:
[----:B------:R-:W-:-:S13]  /*1eb0*/  ISETP.NE.AND P1, PT, R22, RZ, PT ;  /* 0x000000ff1600720c */ /* 0x000fda0003f25270 */
[----:B01----:R-:W-:-:S05]  /*1ec0*/  @P1 LEA R4, R3, UR45, 0x3 ;  /* 0x0000002d03041c11 */ /* 0x003fca000f8e18ff */
[----:B------:R-:W-:-:S05]  /*1ed0*/  @P1 VIADD R4, R4, 0x100 ;  /* 0x0000010004041836 */ /* 0x000fca0000000000 */
[----:B------:R-:W-:-:S04]  /*1ee0*/  @P1 PRMT R4, R19, 0x654, R4 ;  /* 0x0000065413041816 */ /* 0x000fc80000000004 */
[----:B------:R0:W-:Y:S01]  /*1ef0*/  @P1 SYNCS.ARRIVE.TRANS64.RED.A1T0 RZ, [R4+URZ], RZ ;  /* 0x000000ff04ff19a7 */ /* 0x0001e2000810043f */
[----:B------:R-:W-:-:S13]  /*1f00*/  ISETP.GT.U32.AND P1, PT, R18, 0x1, PT ;  /* 0x000000011200780c */ /* 0x000fda0003f24070 */
[----:B0-----:R-:W-:Y:S05]  /*1f10*/  @P1 BRA `(.L_x_29) ;  /* 0x0000000000041947 */ /* 0x001fea0003800000 */
[----:B------:R-:W-:Y:S01]  /*1f20*/  BPT.TRAP 0x1 ;  /* 0x000000040000795c */ /* 0x000fe20000300000 */
.L_x_29:
[----:B------:R-:W-:Y:S01]  /*1f30*/  UIADD3 UR8, UR8, 0x1, URZ ;  /* 0x0000000108087890 */ /* 0x000fe2000fffe03f */
[C---:B------:R-:W-:Y:S01]  /*1f40*/  ISETP.GT.AND P2, PT, R0.reuse, 0x1, PT ;  /* 0x000000010000780c */ /* 0x040fe20003f44270 */
[----:B------:R-:W-:Y:S02]  /*1f50*/  VIADD R3, R3, 0x1 ;  /* 0x0000000103037836 */ /* 0x000fe40000000000 */
[----:B------:R-:W-:Y:S01]  /*1f60*/  UISETP.NE.AND UP0, UPT, UR8, 0x20, UPT ;  /* 0x000000200800788c */ /* 0x000fe2000bf05270 */
[----:B------:R-:W-:Y:S02]  /*1f70*/  VIADD R0, R0, 0xffffffff ;  /* 0xffffffff00007836 */ /* 0x000fe40000000000 */
[C---:B------:R-:W-:Y:S01]  /*1f80*/  ISETP.NE.AND P1, PT, R3.reuse, 0x20, PT ;  /* 0x000000200300780c */ /* 0x040fe20003f25270 */
[----:B------:R-:W-:Y:S02]  /*1f90*/  USEL UR4, URZ, 0x1, UP0 ;  /* 0x000000013f047887 */ /* 0x000fe40008000000 */
[----:B------:R-:W-:Y:S01]  /*1fa0*/  USEL UR8, UR8, URZ, UP0 ;  /* 0x0000003f08087287 */ /* 0x000fe20008000000 */
[----:B------:R-:W-:-:S03]  /*1fb0*/  SEL R3, R3, RZ, P1 ;  /* 0x000000ff03037207 */ /* 0x000fc60000800000 */
[----:B------:R-:W-:Y:S01]  /*1fc0*/  LOP3.LUT R6, R6, UR4, RZ, 0x3c, !PT ;  /* 0x0000000406067c12 */ /* 0x000fe2000f8e3cff */
[----:B------:R-:W-:Y:S07]  /*1fd0*/  @P2 BRA `(.L_x_30) ;  /* 0xfffffffc00502947 */ /* 0x000fee000383ffff */
.L_x_23:
[----:B01----:R-:W0:Y:S02]  /*1fe0*/  LDC R0, c[0x0][0x28c] ;  /* 0x0000a300ff007b82 */ /* 0x003e240000000800 */
[----:B0-----:R-:W-:-:S13]  /*1ff0*/  ISETP.GE.AND P1, PT, R0, 0x1, PT ;  /* 0x000000010000780c */ /* 0x001fda0003f26270 */
[----:B------:R-:W-:Y:S05]  /*2000*/  @!P1 BRA `(.L_x_31) ;  /* 0x00000000003c9947 */ /* 0x000fea0003800000 */
[----:B------:R-:W-:Y:S05]  /*2010*/  @!P0 BRA `(.L_x_32) ;  /* 0x0000000000048947 */ /* 0x000fea0003800000 */
[----:B------:R-:W-:Y:S01]  /*2020*/  BPT.TRAP 0x1 ;  /* 0x000000040000795c */ /* 0x000fe20000300000 */
.L_x_32:
[----:B------:R-:W-:Y:S01]  /*2030*/  ISETP.NE.AND P0, PT, R22, RZ, PT ;  /* 0x000000ff1600720c */ /* 0x000fe20003f05270 */
[----:B------:R-:W-:-:S12]  /*2040*/  IMAD.U32 R3, RZ, RZ, UR45 ;  /* 0x0000002dff037e24 */ /* 0x000fd8000f8e00ff */
[----:B------:R-:W-:-:S05]  /*2050*/  VOTEU.ANY UP0, P0 ;  /* 0x00000000003f7886 */ /* 0x000fca0000000100 */
[----:B------:R-:W-:-:S06]  /*2060*/  @UP0 UIADD3 UR4, UR44, UR41, URZ ;  /* 0x000000292c040290 */ /* 0x000fcc000fffe03f */
[----:B------:R-:W-:-:S04]  /*2070*/  IMAD.U32 R0, RZ, RZ, UR4 ;  /* 0x00000004ff007e24 */ /* 0x000fc8000f8e00ff */
[----:B------:R-:W-:-:S05]  /*2080*/  @P0 IMAD.SHL.U32 R0, R0, 0x8, RZ ;  /* 0x0000000800000824 */ /* 0x000fca00078e00ff */
[----:B------:R-:W-:-:S04]  /*2090*/  @P0 LOP3.LUT R0, R0, 0xf8, RZ, 0xc0, !PT ;  /* 0x000000f800000812 */ /* 0x000fc800078ec0ff */
[----:B------:R-:W-:-:S04]  /*20a0*/  @P0 IADD3 R0, R3, 0x100, R0 ;  /* 0x0000010003000810 */ /* 0x000fc80007ffe000 */
[----:B------:R-:W-:-:S04]  /*20b0*/  @P0 PRMT R0, R19, 0x654, R0 ;  /* 0x0000065413000816 */ /* 0x000fc80000000000 */
[----:B------:R0:W-:Y:S01]  /*20c0*/  @P0 SYNCS.ARRIVE.TRANS64.RED.A1T0 RZ, [R0+URZ], RZ ;  /* 0x000000ff00ff09a7 */ /* 0x0001e2000810043f */
[----:B------:R-:W-:-:S13]  /*20d0*/  ISETP.GT.U32.AND P0, PT, R18, 0x1, PT ;  /* 0x000000011200780c */ /* 0x000fda0003f04070 */
[----:B0-----:R-:W-:Y:S05]  /*20e0*/  @P0 BRA `(.L_x_31) ;  /* 0x0000000000040947 */ /* 0x001fea0003800000 */
[----:B------:R-:W-:Y:S01]  /*20f0*/  BPT.TRAP 0x1 ;  /* 0x000000040000795c */ /* 0x000fe20000300000 */
.L_x_31:
[----:B------:R-:W-:Y:S01]  /*2100*/  IMAD.SHL.U32 R3, R71, 0x20, RZ ;  /* 0x0000002047037824 */ /* 0x000fe200078e00ff */
[----:B------:R-:W-:Y:S01]  /*2110*/  SHF.R.S32.HI R11, RZ, 0x1f, R23 ;  /* 0x0000001fff0b7819 */ /* 0x000fe20000011417 */
[----:B------:R-:W-:Y:S01]  /*2120*/  ULDC UR6, c[0x0][0x288] ;  /* 0x0000a20000067ab9 */ /* 0x000fe20000000800 */
[----:B------:R-:W-:Y:S01]  /*2130*/  ULDC.64 UR4, c[0x0][0x5d0] ;  /* 0x0001740000047ab9 */ /* 0x000fe20000000a00 */
[----:B------:R-:W-:Y:S01]  /*2140*/  IMAD R71, R73, 0xc0, RZ ;  /* 0x000000c049477824 */ /* 0x000fe200078e02ff */
[----:B------:R-:W-:Y:S01]  /*2150*/  LOP3.LUT R4, R3, 0x6, R64, 0xf8, !PT ;  /* 0x0000000603047812 */ /* 0x000fe200078ef840 */
[----:B------:R-:W-:Y:S01]  /*2160*/  IMAD R0, R11, UR4, RZ ;  /* 0x000000040b007c24 */ /* 0x000fe2000f8e02ff */
[----:B------:R-:W-:Y:S02]  /*2170*/  ISETP.GE.AND P0, PT, R3, UR6, PT ;  /* 0x0000000603007c0c */ /* 0x000fe4000bf06270 */
[----:B------:R-:W-:Y:S01]  /*2180*/  SHF.R.S32.HI R5, RZ, 0x1f, R4 ;  /* 0x0000001fff057819 */ /* 0x000fe20000011404 */
[----:B------:R-:W-:-:S02]  /*2190*/  IMAD R9, R23, UR5, R0 ;  /* 0x0000000517097c24 */ /* 0x000fc4000f8e0200 */
[----:B------:R-:W-:Y:S02]  /*21a0*/  IMAD.MOV.U32 R0, RZ, RZ, -0x1 ;  /* 0xffffffffff007424 */ /* 0x000fe400078e00ff */
[----:B------:R-:W-:Y:S01]  /*21b0*/  IMAD.WIDE.U32 R6, R23, UR4, R4 ;  /* 0x0000000417067c25 */ /* 0x000fe2000f8e0004 */
[----:B------:R-:W-:Y:S02]  /*21c0*/  ULDC UR4, c[0x0][0x284] ;  /* 0x0000a10000047ab9 */ /* 0x000fe40000000800 */
[----:B------:R-:W-:Y:S01]  /*21d0*/  ISETP.GE.OR P0, PT, R71, UR4, P0 ;  /* 0x0000000447007c0c */ /* 0x000fe20008706670 */
[----:B------:R-:W-:-:S12]  /*21e0*/  IMAD.IADD R7, R7, 0x1, R9 ;  /* 0x0000000107077824 */ /* 0x000fd800078e0209 */
[----:B------:R-:W-:Y:S05]  /*21f0*/  @P0 BRA `(.L_x_33) ;  /* 0x00000024004c0947 */ /* 0x000fea0003800000 */
[----:B------:R-:W0:Y:S01]  /*2200*/  LDC.64 R12, c[0x0][0x5c8] ;  /* 0x00017200ff0c7b82 */ /* 0x000e220000000a00 */
[----:B-----5:R-:W-:Y:S01]  /*2210*/  FSETP.NEU.AND P1, PT, R59, RZ, PT ;  /* 0x000000ff3b00720b */ /* 0x020fe20003f2d000 */
[----:B------:R-:W-:Y:S01]  /*2220*/  IMAD.WIDE R72, R73, 0xc0, R56 ;  /* 0x000000c049487825 */ /* 0x000fe200078e0238 */
[----:B------:R-:W-:Y:S03]  /*2230*/  BSSY B0, `(.L_x_33) ;  /* 0x000024f000007945 */ /* 0x000fe60003800000 */
[----:B------:R-:W-:Y:S02]  /*2240*/  IMAD.IADD R71, R70, 0x1, -R71 ;  /* 0x0000000146477824 */ /* 0x000fe400078e0a47 */
[----:B------:R-:W-:-:S03]  /*2250*/  IMAD.IADD R3, R60, 0x1, -R3 ;  /* 0x000000013c037824 */ /* 0x000fc600078e0a03 */
[----:B------:R-:W-:-:S04]  /*2260*/  ISETP.GT.AND P3, PT, R71, RZ, PT ;  /* 0x000000ff4700720c */ /* 0x000fc80003f64270 */
[----:B------:R-:W-:Y:S01]  /*2270*/  ISETP.GT.AND P0, PT, R3, RZ, P3 ;  /* 0x000000ff0300720c */ /* 0x000fe20001f04270 */
[-C--:B0-----:R-:W-:Y:S02]  /*2280*/  IMAD R8, R73, R12.reuse, RZ ;  /* 0x0000000c49087224 */ /* 0x081fe400078e02ff */
[----:B------:R-:W-:-:S04]  /*2290*/  IMAD.WIDE.U32 R80, R72, R12, R6 ;  /* 0x0000000c48507225 */ /* 0x000fc800078e0006 */
[----:B------:R-:W-:-:S04]  /*22a0*/  IMAD R7, R72, R13, R8 ;  /* 0x0000000d48077224 */ /* 0x000fc800078e0208 */
[----:B------:R-:W-:Y:S01]  /*22b0*/  IMAD.IADD R85, R81, 0x1, R7 ;  /* 0x0000000151557824 */ /* 0x000fe200078e0207 */
[----:B------:R-:W-:Y:S06]  /*22c0*/  @!P1 BRA `(.L_x_34) ;  /* 0x0000001800849947 */ /* 0x000fec0003800000 */
[----:B------:R-:W0:Y:S01]  /*22d0*/  LDC.64 R8, c[0x0][0x5b8] ;  /* 0x00016e00ff087b82 */ /* 0x000e220000000a00 */
[----:B------:R-:W-:-:S07]  /*22e0*/  ULDC.64 UR4, c[0x0][0x5c0] ;  /* 0x0001700000047ab9 */ /* 0x000fce0000000a00 */
[----:B------:R-:W1:Y:S08]  /*22f0*/  LDC.64 R20, c[0x0][0x5b0] ;  /* 0x00016c00ff147b82 */ /* 0x000e700000000a00 */
[----:B------:R-:W2:Y:S01]  /*2300*/  LDC.64 R6, c[0x0][0x5a8] ;  /* 0x00016a00ff067b82 */ /* 0x000ea20000000a00 */
[----:B0-----:R-:W-:-:S04]  /*2310*/  IMAD R10, R11, R8, RZ ;  /* 0x000000080b0a7224 */ /* 0x001fc800078e02ff */
[C---:B------:R-:W-:Y:S02]  /*2320*/  IMAD R9, R23.reuse, R9, R10 ;  /* 0x0000000917097224 */ /* 0x040fe400078e020a */
[----:B------:R-:W-:-:S04]  /*2330*/  IMAD.WIDE.U32 R10, R23, R8, R4 ;  /* 0x00000008170a7225 */ /* 0x000fc800078e0004 */
[----:B-1----:R-:W-:Y:S02]  /*2340*/  IMAD R12, R73, R20, RZ ;  /* 0x00000014490c7224 */ /* 0x002fe400078e02ff */
[----:B------:R-:W-:Y:S02]  /*2350*/  IMAD.IADD R13, R11, 0x1, R9 ;  /* 0x000000010b0d7824 */ /* 0x000fe400078e0209 */
[----:B------:R-:W-:Y:S02]  /*2360*/  IMAD R83, R72, R21, R12 ;  /* 0x0000001548537224 */ /* 0x000fe400078e020c */
[----:B------:R-:W-:-:S04]  /*2370*/  IMAD.MOV.U32 R12, RZ, RZ, R10 ;  /* 0x000000ffff0c7224 */ /* 0x000fc800078e000a */
[----:B------:R-:W-:-:S04]  /*2380*/  IMAD.WIDE.U32 R14, R72, R20, R12 ;  /* 0x00000014480e7225 */ /* 0x000fc800078e000c */
[----:B------:R-:W-:Y:S01]  /*2390*/  IMAD.IADD R15, R15, 0x1, R83 ;  /* 0x000000010f0f7824 */ /* 0x000fe200078e0253 */
[----:B--2---:R-:W-:-:S04]  /*23a0*/  LEA R74, P1, R14, R6, 0x1 ;  /* 0x000000060e4a7211 */ /* 0x004fc800078208ff */
[----:B------:R-:W-:-:S05]  /*23b0*/  LEA.HI.X R75, R14, R7, R15, 0x1, P1 ;  /* 0x000000070e4b7211 */ /* 0x000fca00008f0c0f */
[----:B------:R0:W2:Y:S01]  /*23c0*/  @P0 LDG.E.LTC128B.U16 R81, desc[UR38][R74.64] ;  /* 0x000000264a510981 */ /* 0x0000a2000c1e1520 */
[----:B------:R-:W-:Y:S01]  /*23d0*/  IMAD.WIDE.U32 R76, R72, R20, R4 ;  /* 0x00000014484c7225 */ /* 0x000fe200078e0004 */
[----:B------:R-:W-:Y:S03]  /*23e0*/  BSSY B1, `(.L_x_35) ;  /* 0x0000012000017945 */ /* 0x000fe60003800000 */
[----:B------:R-:W-:Y:S02]  /*23f0*/  IMAD.IADD R77, R83, 0x1, R77 ;  /* 0x00000001534d7824 */ /* 0x000fe400078e024d */
[----:B------:R-:W-:-:S04]  /*2400*/  IMAD.WIDE.U32 R78, R23, R8, R76 ;  /* 0x00000008174e7225 */ /* 0x000fc800078e004c */
[----:B0-----:R-:W-:Y:S01]  /*2410*/  IMAD.SHL.U32 R74, R20, 0x8, RZ ;  /* 0x00000008144a7824 */ /* 0x001fe200078e00ff */
[----:B------:R-:W-:Y:S01]  /*2420*/  LEA R76, P2, R78, R6, 0x1 ;  /* 0x000000064e4c7211 */ /* 0x000fe200078408ff */
[----:B--2---:R-:W-:-:S05]  /*2430*/  HADD2.F32 R14, -RZ, R81.H0_H0 ;  /* 0x20000051ff0e7230 */ /* 0x004fca0000004100 */
[----:B------:R-:W-:Y:S01]  /*2440*/  FMUL R15, R14, R59 ;  /* 0x0000003b0e0f7220 */ /* 0x000fe20000400000 */
[----:B------:R-:W-:-:S03]  /*2450*/  LEA R14, P1, R80, UR4, 0x1 ;  /* 0x00000004500e7c11 */ /* 0x000fc6000f8208ff */
[----:B------:R-:W-:Y:S01]  /*2460*/  FFMA R15, R40, R58, R15 ;  /* 0x0000003a280f7223 */ /* 0x000fe2000000000f */
[----:B------:R-:W-:-:S04]  /*2470*/  IMAD.IADD R40, R9, 0x1, R79 ;  /* 0x0000000109287824 */ /* 0x000fc800078e024f */
[----:B------:R-:W-:Y:S02]  /*2480*/  F2FP.F16.F32.PACK_AB R75, RZ, R15 ;  /* 0x0000000fff4b723e */ /* 0x000fe400000000ff */
[----:B------:R-:W-:Y:S02]  /*2490*/  LEA.HI.X R15, R80, UR5, R85, 0x1, P1 ;  /* 0x00000005500f7c11 */ /* 0x000fe400088f0c55 */
[----:B------:R-:W-:Y:S02]  /*24a0*/  ISETP.GT.AND P1, PT, R3, 0x1, P3 ;  /* 0x000000010300780c */ /* 0x000fe40001f24270 */
[----:B------:R-:W-:Y:S01]  /*24b0*/  LEA.HI.X R77, R78, R7, R40, 0x1, P2 ;  /* 0x000000074e4d7211 */ /* 0x000fe200010f0c28 */
[----:B------:R0:W-:Y:S02]  /*24c0*/  @P0 STG.E.U16 desc[UR38][R14.64], R75 ;  /* 0x0000004b0e000986 */ /* 0x0001e4000c101526 */
[----:B0-----:R-:W-:-:S08]  /*24d0*/  SHF.L.U64.HI R75, R20, 0x3, R21 ;  /* 0x00000003144b7819 */ /* 0x001fd00000010215 */
[----:B------:R-:W-:Y:S05]  /*24e0*/  @!P1 BRA `(.L_x_36) ;  /* 0x0000000000049947 */ /* 0x000fea0003800000 */
[----:B------:R0:W5:Y:S02]  /*24f0*/  LDG.E.LTC128B.U16 R81, desc[UR38][R76.64+0x2] ;  /* 0x000002264c517981 */ /* 0x000164000c1e1520 */
.L_x_36:
[----:B------:R-:W-:Y:S05]  /*2500*/  BSYNC B1 ;  /* 0x0000000000017941 */ /* 0x000fea0003800000 */
.L_x_35:
[----:B-----5:R-:W-:Y:S01]  /*2510*/  HADD2.F32 R40, -RZ, R81.H0_H0 ;  /* 0x20000051ff287230 */ /* 0x020fe20000004100 */
[----:B------:R-:W-:Y:S01]  /*2520*/  ISETP.GT.AND P0, PT, R71, 0x8, PT ;  /* 0x000000084700780c */ /* 0x000fe20003f04270 */
[----:B------:R-:W-:-:S04]  /*2530*/  IMAD.WIDE.U32 R84, R72, R20, R74 ;  /* 0x0000001448547225 */ /* 0x000fc800078e004a */
[----:B------:R-:W-:Y:S01]  /*2540*/  FMUL R40, R40, R59 ;  /* 0x0000003b28287220 */ /* 0x000fe20000400000 */
[----:B------:R-:W-:Y:S01]  /*2550*/  IMAD.IADD R83, R83, 0x1, R85 ;  /* 0x0000000153537824 */ /* 0x000fe200078e0255 */
[----:B------:R-:W-:Y:S02]  /*2560*/  IADD3 R78, P4, R10, R84, RZ ;  /* 0x000000540a4e7210 */ /* 0x000fe40007f9e0ff */
[----:B------:R-:W-:Y:S01]  /*2570*/  FFMA R41, R41, R58, R40 ;  /* 0x0000003a29297223 */ /* 0x000fe20000000028 */
[----:B------:R-:W-:Y:S02]  /*2580*/  ISETP.GT.AND P2, PT, R3, RZ, P0 ;  /* 0x000000ff0300720c */ /* 0x000fe40000744270 */
[----:B------:R-:W-:Y:S01]  /*2590*/  IMAD.X R79, R83, 0x1, R13, P4 ;  /* 0x00000001534f7824 */ /* 0x000fe200020e060d */
[----:B------:R-:W-:Y:S02]  /*25a0*/  LEA R40, P4, R78, R6, 0x1 ;  /* 0x000000064e287211 */ /* 0x000fe400078808ff */
[----:B------:R-:W-:-:S02]  /*25b0*/  F2FP.F16.F32.PACK_AB R80, RZ, R41 ;  /* 0x00000029ff50723e */ /* 0x000fc400000000ff */
[----:B------:R-:W-:Y:S02]  /*25c0*/  LEA.HI.X R41, R78, R7, R79, 0x1, P4 ;  /* 0x000000074e297211 */ /* 0x000fe400020f0c4f */
[----:B------:R-:W-:Y:S02]  /*25d0*/  PRMT R85, R80, 0x7610, R85 ;  /* 0x0000761050557816 */ /* 0x000fe40000000055 */
[----:B------:R-:W-:-:S03]  /*25e0*/  PRMT R80, R81, 0x7610, R80 ;  /* 0x0000761051507816 */ /* 0x000fc60000000050 */
[----:B------:R1:W-:Y:S04]  /*25f0*/  @P1 STG.E.U16 desc[UR38][R14.64+0x2], R85 ;  /* 0x000002550e001986 */ /* 0x0003e8000c101526 */
[----:B------:R2:W3:Y:S01]  /*2600*/  @P2 LDG.E.LTC128B.U16 R80, desc[UR38][R40.64] ;  /* 0x0000002628502981 */ /* 0x0004e2000c1e1520 */
[----:B------:R-:W-:Y:S01]  /*2610*/  IADD3 R84, P1, R4, R84, RZ ;  /* 0x0000005404547210 */ /* 0x000fe20007f3e0ff */
[----:B------:R-:W-:Y:S01]  /*2620*/  IMAD.SHL.U32 R81, R63, 0x2, RZ ;  /* 0x000000023f517824 */ /* 0x000fe200078e00ff */
[----:B------:R-:W-:Y:S03]  /*2630*/  BSSY B1, `(.L_x_37) ;  /* 0x0000011000017945 */ /* 0x000fe60003800000 */
[----:B-1----:R-:W-:Y:S01]  /*2640*/  IMAD.X R85, R5, 0x1, R83, P1 ;  /* 0x0000000105557824 */ /* 0x002fe200008e0653 */
[----:B------:R-:W-:-:S02]  /*2650*/  SHF.L.U64.HI R83, R63, 0x1, R62 ;  /* 0x000000013f537819 */ /* 0x000fc4000001023e */
[----:B------:R-:W-:Y:S01]  /*2660*/  ISETP.GT.AND P1, PT, R3, 0x1, P0 ;  /* 0x000000010300780c */ /* 0x000fe20000724270 */
[----:B------:R-:W-:-:S03]  /*2670*/  IMAD.WIDE.U32 R84, R23, R8, R84 ;  /* 0x0000000817547225 */ /* 0x000fc600078e0054 */
[----:B--2---:R-:W-:Y:S01]  /*2680*/  LEA R40, P5, R84, R6, 0x1 ;  /* 0x0000000654287211 */ /* 0x004fe200078a08ff */
[----:B---3--:R-:W-:-:S05]  /*2690*/  HADD2.F32 R78, -RZ, R80.H0_H0 ;  /* 0x20000050ff4e7230 */ /* 0x008fca0000004100 */
[----:B------:R-:W-:Y:S01]  /*26a0*/  FMUL R79, R78, R59 ;  /* 0x0000003b4e4f7220 */ /* 0x000fe20000400000 */
[----:B------:R-:W-:-:S03]  /*26b0*/  IADD3 R78, P4, R81, R14, RZ ;  /* 0x0000000e514e7210 */ /* 0x000fc60007f9e0ff */
[----:B------:R-:W-:Y:S01]  /*26c0*/  FFMA R79, R42, R58, R79 ;  /* 0x0000003a2a4f7223 */ /* 0x000fe2000000004f */
[----:B------:R-:W-:-:S04]  /*26d0*/  IMAD.IADD R42, R9, 0x1, R85 ;  /* 0x00000001092a7824 */ /* 0x000fc800078e0255 */
[----:B------:R-:W-:Y:S01]  /*26e0*/  F2FP.F16.F32.PACK_AB R85, RZ, R79 ;  /* 0x0000004fff55723e */ /* 0x000fe200000000ff */
[----:B------:R-:W-:Y:S01]  /*26f0*/  IMAD.X R79, R83, 0x1, R15, P4 ;  /* 0x00000001534f7824 */ /* 0x000fe200020e060f */
[----:B------:R-:W-:-:S04]  /*2700*/  LEA.HI.X R41, R84, R7, R42, 0x1, P5 ;  /* 0x0000000754297211 */ /* 0x000fc800028f0c2a */
[----:B------:R1:W-:Y:S01]  /*2710*/  @P2 STG.E.U16 desc[UR38][R78.64], R85 ;  /* 0x000000554e002986 */ /* 0x0003e2000c101526 */
[----:B------:R-:W-:Y:S05]  /*2720*/  @!P1 BRA `(.L_x_38) ;  /* 0x0000000000049947 */ /* 0x000fea0003800000 */
[----:B------:R2:W5:Y:S02]  /*2730*/  LDG.E.LTC128B.U16 R80, desc[UR38][R40.64+0x2] ;  /* 0x0000022628507981 */ /* 0x000564000c1e1520 */
.L_x_38:
[----:B------:R-:W-:Y:S05]  /*2740*/  BSYNC B1 ;  /* 0x0000000000017941 */ /* 0x000fea0003800000 */
.L_x_37:
[----:B-----5:R-:W-:Y:S01]  /*2750*/  HADD2.F32 R42, -RZ, R80.H0_H0 ;  /* 0x20000050ff2a7230 */ /* 0x020fe20000004100 */
[----:B------:R-:W-:Y:S01]  /*2760*/  ISETP.GT.AND P2, PT, R3, 0x8, P3 ;  /* 0x000000080300780c */ /* 0x000fe20001f44270 */
[----:B------:R-:W-:Y:S03]  /*2770*/  BSSY B1, `(.L_x_39) ;  /* 0x000000a000017945 */ /* 0x000fe60003800000 */
[----:B------:R-:W-:-:S04]  /*2780*/  FMUL R42, R42, R59 ;  /* 0x0000003b2a2a7220 */ /* 0x000fc80000400000 */
[----:B------:R-:W-:Y:S01]  /*2790*/  FFMA R42, R43, R58, R42 ;  /* 0x0000003a2b2a7223 */ /* 0x000fe2000000002a */
[----:B------:R-:W-:-:S04]  /*27a0*/  @P1 IMAD.MOV.U32 R43, RZ, RZ, R79 ;  /* 0x000000ffff2b1224 */ /* 0x000fc800078e004f */
[----:B------:R-:W-:-:S04]  /*27b0*/  F2FP.F16.F32.PACK_AB R42, RZ, R42 ;  /* 0x0000002aff2a723e */ /* 0x000fc800000000ff */
[----:B------:R-:W-:Y:S01]  /*27c0*/  PRMT R84, R42, 0x7610, R84 ;  /* 0x000076102a547816 */ /* 0x000fe20000000054 */
[----:B------:R-:W-:-:S05]  /*27d0*/  @P1 IMAD.MOV.U32 R42, RZ, RZ, R78 ;  /* 0x000000ffff2a1224 */ /* 0x000fca00078e004e */
[----:B------:R3:W-:Y:S01]  /*27e0*/  @P1 STG.E.U16 desc[UR38][R42.64+0x2], R84 ;  /* 0x000002542a001986 */ /* 0x0007e2000c101526 */
[----:B------:R-:W-:Y:S05]  /*27f0*/  @!P2 BRA `(.L_x_40) ;  /* 0x000000000004a947 */ /* 0x000fea0003800000 */
[----:B------:R4:W5:Y:S02]  /*2800*/  LDG.E.LTC128B.U16 R80, desc[UR38][R76.64+0x10] ;  /* 0x000010264c507981 */ /* 0x000964000c1e1520 */
.L_x_40:
[----:B------:R-:W-:Y:S05]  /*2810*/  BSYNC B1 ;  /* 0x0000000000017941 */ /* 0x000fea0003800000 */
.L_x_39:
[----:B---3-5:R-:W-:Y:S01]  /*2820*/  HADD2.F32 R42, -RZ, R80.H0_H0 ;  /* 0x20000050ff2a7230 */ /* 0x028fe20000004100 */
[----:B------:R-:W-:Y:S01]  /*2830*/  ISETP.GT.AND P1, PT, R3, 0x9, P3 ;  /* 0x000000090300780c */ /* 0x000fe20001f24270 */
[----:B------:R-:W-:Y:S03]  /*2840*/  BSSY B1, `(.L_x_41) ;  /* 0x0000007000017945 */ /* 0x000fe60003800000 */
[----:B------:R-:W-:-:S04]  /*2850*/  FMUL R43, R42, R59 ;  /* 0x0000003b2a2b7220 */ /* 0x000fc80000400000 */
[----:B------:R-:W-:-:S05]  /*2860*/  FFMA R43, R44, R58, R43 ;  /* 0x0000003a2c2b7223 */ /* 0x000fca000000002b */
[----:B------:R-:W-:-:S05]  /*2870*/  F2FP.F16.F32.PACK_AB R43, RZ, R43 ;  /* 0x0000002bff2b723e */ /* 0x000fca00000000ff */
[----:B------:R3:W-:Y:S01]  /*2880*/  @P2 STG.E.U16 desc[UR38][R14.64+0x10], R43 ;  /* 0x0000102b0e002986 */ /* 0x0007e2000c101526 */
[----:B------:R-:W-:Y:S05]  /*2890*/  @!P1 BRA `(.L_x_42) ;  /* 0x0000000000049947 */ /* 0x000fea0003800000 */
[----:B------:R0:W5:Y:S02]  /*28a0*/  LDG.E.LTC128B.U16 R80, desc[UR38][R76.64+0x12] ;  /* 0x000012264c507981 */ /* 0x000164000c1e1520 */
.L_x_42:
[----:B------:R-:W-:Y:S05]  /*28b0*/  BSYNC B1 ;  /* 0x0000000000017941 */ /* 0x000fea0003800000 */
.L_x_41:
[----:B-----5:R-:W-:Y:S01]  /*28c0*/  HADD2.F32 R42, -RZ, R80.H0_H0 ;  /* 0x20000050ff2a7230 */ /* 0x020fe20000004100 */
        /* <DEDUP_REMOVED lines=8> */
.L_x_44:
[----:B------:R-:W-:Y:S05]  /*2950*/  BSYNC B1 ;  /* 0x0000000000017941 */ /* 0x000fea0003800000 */
.L_x_43:
[----:B0----5:R-:W-:Y:S01]  /*2960*/  HADD2.F32 R42, -RZ, R80.H0_H0 ;  /* 0x20000050ff2a7230 */ /* 0x021fe20000004100 */
[----:B------:R-:W-:Y:S01]  /*2970*/  ISETP.GT.AND P1, PT, R3, 0x9, P0 ;  /* 0x000000090300780c */ /* 0x000fe20000724270 */
[----:B------:R-:W-:Y:S03]  /*2980*/  BSSY B1, `(.L_x_45) ;  /* 0x000000a000017945 */ /* 0x000fe60003800000 */
[----:B---3--:R-:W-:Y:S01]  /*2990*/  FMUL R43, R42, R59 ;  /* 0x0000003b2a2b7220 */ /* 0x008fe20000400000 */
[----:B------:R-:W-:-:S03]  /*29a0*/  @P2 IMAD.MOV.U32 R42, RZ, RZ, R78 ;  /* 0x000000ffff2a2224 */ /* 0x000fc600078e004e */
[----:B------:R-:W-:-:S05]  /*29b0*/  FFMA R43, R46, R58, R43 ;  /* 0x0000003a2e2b7223 */ /* 0x000fca000000002b */
[----:B------:R-:W-:-:S04]  /*29c0*/  F2FP.F16.F32.PACK_AB R43, RZ, R43 ;  /* 0x0000002bff2b723e */ /* 0x000fc800000000ff */
[----:B------:R-:W-:Y:S01]  /*29d0*/  PRMT R44, R43, 0x7610, R44 ;  /* 0x000076102b2c7816 */ /* 0x000fe2000000002c */
[----:B------:R-:W-:-:S05]  /*29e0*/  @P2 IMAD.MOV.U32 R43, RZ, RZ, R79 ;  /* 0x000000ffff2b2224 */ /* 0x000fca00078e004f */
[----:B------:R0:W-:Y:S01]  /*29f0*/  @P2 STG.E.U16 desc[UR38][R42.64+0x10], R44 ;  /* 0x0000102c2a002986 */ /* 0x0001e2000c101526 */
[----:B------:R-:W-:Y:S05]  /*2a00*/  @!P1 BRA `(.L_x_46) ;  /* 0x0000000000049947 */ /* 0x000fea0003800000 */
[----:B------:R3:W5:Y:S02]  /*2a10*/  LDG.E.LTC128B.U16 R80, desc[UR38][R40.64+0x12] ;  /* 0x0000122628507981 */ /* 0x000764000c1e1520 */
.L_x_46:
[----:B------:R-:W-:Y:S05]  /*2a20*/  BSYNC B1 ;  /* 0x0000000000017941 */ /* 0x000fea0003800000 */
.L_x_45:
[----:B0----5:R-:W-:Y:S01]  /*2a30*/  HADD2.F32 R42, -RZ, R80.H0_H0 ;  /* 0x20000050ff2a7230 */ /* 0x021fe20000004100 */
[----:B------:R-:W-:Y:S01]  /*2a40*/  ISETP.GT.AND P2, PT, R3, 0x10, P3 ;  /* 0x000000100300780c */ /* 0x000fe20001f44270 */
[----:B------:R-:W-:Y:S01]  /*2a50*/  @P1 IMAD.MOV.U32 R43, RZ, RZ, R79 ;  /* 0x000000ffff2b1224 */ /* 0x000fe200078e004f */
[----:B------:R-:W-:Y:S02]  /*2a60*/  BSSY B1, `(.L_x_47) ;  /* 0x0000009000017945 */ /* 0x000fe40003800000 */
[----:B------:R-:W-:-:S04]  /*2a70*/  FMUL R42, R42, R59 ;  /* 0x0000003b2a2a7220 */ /* 0x000fc80000400000 */
[----:B------:R-:W-:-:S05]  /*2a80*/  FFMA R42, R47, R58, R42 ;  /* 0x0000003a2f2a7223 */ /* 0x000fca000000002a */
[----:B------:R-:W-:-:S04]  /*2a90*/  F2FP.F16.F32.PACK_AB R42, RZ, R42 ;  /* 0x0000002aff2a723e */ /* 0x000fc800000000ff */
[----:B------:R-:W-:Y:S01]  /*2aa0*/  PRMT R44, R42, 0x7610, R44 ;  /* 0x000076102a2c7816 */ /* 0x000fe2000000002c */
[----:B------:R-:W-:-:S05]  /*2ab0*/  @P1 IMAD.MOV.U32 R42, RZ, RZ, R78 ;  /* 0x000000ffff2a1224 */ /* 0x000fca00078e004e */
[----:B------:R0:W-:Y:S01]  /*2ac0*/  @P1 STG.E.U16 desc[UR38][R42.64+0x12], R44 ;  /* 0x0000122c2a001986 */ /* 0x0001e2000c101526 */
[----:B------:R-:W-:Y:S05]  /*2ad0*/  @!P2 BRA `(.L_x_48) ;  /* 0x000000000004a947 */ /* 0x000fea0003800000 */
[----:B------:R0:W5:Y:S02]  /*2ae0*/  LDG.E.LTC128B.U16 R80, desc[UR38][R76.64+0x20] ;  /* 0x000020264c507981 */ /* 0x000164000c1e1520 */
.L_x_48:
[----:B------:R-:W-:Y:S05]  /*2af0*/  BSYNC B1 ;  /* 0x0000000000017941 */ /* 0x000fea0003800000 */
.L_x_47:
[----:B0----5:R-:W-:Y:S01]  /*2b00*/  HADD2.F32 R42, -RZ, R80.H0_H0 ;  /* 0x20000050ff2a7230 */ /* 0x021fe20000004100 */
        /* <DEDUP_REMOVED lines=8> */
.L_x_50:
[----:B------:R-:W-:Y:S05]  /*2b90*/  BSYNC B1 ;  /* 0x0000000000017941 */ /* 0x000fea0003800000 */
.L_x_49:
        /* <DEDUP_REMOVED lines=9> */
.L_x_52:
[----:B------:R-:W-:Y:S05]  /*2c30*/  BSYNC B1 ;  /* 0x0000000000017941 */ /* 0x000fea0003800000 */
.L_x_51:
[----:B0----5:R-:W-:Y:S01]  /*2c40*/  HADD2.F32 R42, -RZ, R80.H0_H0 ;  /* 0x20000050ff2a7230 */ /* 0x021fe20000004100 */
[----:B------:R-:W-:Y:S01]  /*2c50*/  ISETP.GT.AND P1, PT, R3, 0x11, P0 ;  /* 0x000000110300780c */ /* 0x000fe20000724270 */
[----:B------:R-:W-:Y:S03]  /*2c60*/  BSSY B1, `(.L_x_53) ;  /* 0x000000a000017945 */ /* 0x000fe60003800000 */
[----:B------:R-:W-:Y:S01]  /*2c70*/  FMUL R43, R42, R59 ;  /* 0x0000003b2a2b7220 */ /* 0x000fe20000400000 */
        /* <DEDUP_REMOVED lines=8> */
.L_x_54:
[----:B------:R-:W-:Y:S05]  /*2d00*/  BSYNC B1 ;  /* 0x0000000000017941 */ /* 0x000fea0003800000 */
.L_x_53:
        /* <DEDUP_REMOVED lines=12> */
.L_x_56:
[----:B------:R-:W-:Y:S05]  /*2dd0*/  BSYNC B1 ;  /* 0x0000000000017941 */ /* 0x000fea0003800000 */
.L_x_55:
        /* <DEDUP_REMOVED lines=9> */
.L_x_58:
[----:B------:R-:W-:Y:S05]  /*2e70*/  BSYNC B1 ;  /* 0x0000000000017941 */ /* 0x000fea0003800000 */
.L_x_57:
        /* <DEDUP_REMOVED lines=9> */
.L_x_60:
[----:B------:R-:W-:Y:S05]  /*2f10*/  BSYNC B1 ;  /* 0x0000000000017941 */ /* 0x000fea0003800000 */
.L_x_59:
[----:B0----5:R-:W-:Y:S01]  /*2f20*/  HADD2.F32 R42, -RZ, R80.H0_H0 ;  /* 0x20000050ff2a7230 */ /* 0x021fe20000004100 */
[----:B------:R-:W-:Y:S01]  /*2f30*/  ISETP.GT.AND P1, PT, R3, 0x19, P0 ;  /* 0x000000190300780c */ /* 0x000fe20000724270 */
[----:B------:R-:W-:Y:S01]  /*2f40*/  BSSY B1, `(.L_x_61) ;  /* 0x000000b000017945 */ /* 0x000fe20003800000 */
[----:B------:R-:W-:Y:S02]  /*2f50*/  IADD3 R49, P0, R72, 0x80, RZ ;  /* 0x0000008048317810 */ /* 0x000fe40007f1e0ff */
        /* <DEDUP_REMOVED lines=9> */
.L_x_62:
[----:B------:R-:W-:Y:S05]  /*2ff0*/  BSYNC B1 ;  /* 0x0000000000017941 */ /* 0x000fea0003800000 */
.L_x_61:
[----:B0-23-5:R-:W-:Y:S01]  /*3000*/  HADD2.F32 R40, -RZ, R80.H0_H0 ;  /* 0x20000050ff287230 */ /* 0x02dfe20000004100 */
[----:B------:R-:W-:Y:S01]  /*3010*/  BSSY B1, `(.L_x_63) ;  /* 0x0000011000017945 */ /* 0x000fe20003800000 */
[----:B------:R-:W-:Y:S01]  /*3020*/  IMAD.X R73, RZ, RZ, R73, P0 ;  /* 0x000000ffff497224 */ /* 0x000fe200000e0649 */
[----:B------:R-:W-:Y:S02]  /*3030*/  ISETP.GT.AND P0, PT, R71, 0x80, PT ;  /* 0x000000804700780c */ /* 0x000fe40003f04270 */
[----:B------:R-:W-:Y:S01]  /*3040*/  FMUL R40, R40, R59 ;  /* 0x0000003b28287220 */ /* 0x000fe20000400000 */
[----:B------:R-:W-:Y:S01]  /*3050*/  IMAD R42, R73, R20, RZ ;  /* 0x00000014492a7224 */ /* 0x000fe200078e02ff */
[----:B------:R-:W-:Y:S02]  /*3060*/  ISETP.GT.AND P3, PT, R3, RZ, P0 ;  /* 0x000000ff0300720c */ /* 0x000fe40000764270 */
[----:B------:R-:W-:Y:S01]  /*3070*/  FFMA R55, R55, R58, R40 ;  /* 0x0000003a37377223 */ /* 0x000fe20000000028 */
[----:B------:R-:W-:-:S02]  /*3080*/  IMAD R47, R49, R21, R42 ;  /* 0x00000015312f7224 */ /* 0x000fc400078e022a */
[----:B------:R-:W-:Y:S02]  /*3090*/  IMAD.WIDE.U32 R40, R49, R20, R12 ;  /* 0x0000001431287225 */ /* 0x000fe400078e000c */
[----:B------:R-:W-:Y:S02]  /*30a0*/  F2FP.F16.F32.PACK_AB R55, RZ, R55 ;  /* 0x00000037ff37723e */ /* 0x000fe400000000ff */
[----:B------:R-:W-:Y:S01]  /*30b0*/  IMAD.IADD R21, R41, 0x1, R47 ;  /* 0x0000000129157824 */ /* 0x000fe200078e022f */
[C---:B------:R-:W-:Y:S02]  /*30c0*/  LEA R42, P2, R40.reuse, R6, 0x1 ;  /* 0x00000006282a7211 */ /* 0x040fe400078408ff */
[----:B------:R0:W-:Y:S02]  /*30d0*/  @P1 STG.E.U16 desc[UR38][R78.64+0x32], R55 ;  /* 0x000032374e001986 */ /* 0x0001e4000c101526 */
[----:B------:R-:W-:Y:S01]  /*30e0*/  LEA.HI.X R43, R40, R7, R21, 0x1, P2 ;  /* 0x00000007282b7211 */ /* 0x000fe200010f0c15 */
[----:B------:R-:W-:Y:S01]  /*30f0*/  IMAD.WIDE.U32 R40, R49, R20, R4 ;  /* 0x0000001431287225 */ /* 0x000fe200078e0004 */
[----:B------:R-:W-:Y:S07]  /*3100*/  @!P3 BRA `(.L_x_64) ;  /* 0x000000000004b947 */ /* 0x000fee0003800000 */
[----:B------:R2:W5:Y:S02]  /*3110*/  LDG.E.LTC128B.U16 R80, desc[UR38][R42.64] ;  /* 0x000000262a507981 */ /* 0x000564000c1e1520 */
.L_x_64:
[----:B------:R-:W-:Y:S05]  /*3120*/  BSYNC B1 ;  /* 0x0000000000017941 */ /* 0x000fea0003800000 */
.L_x_63:
[----:B--2--5:R-:W-:Y:S01]  /*3130*/  HADD2.F32 R42, -RZ, R80.H0_H0 ;  /* 0x20000050ff2a7230 */ /* 0x024fe20000004100 */
[----:B------:R-:W-:Y:S01]  /*3140*/  ISETP.GT.AND P2, PT, R3, 0x1, P0 ;  /* 0x000000010300780c */ /* 0x000fe20000744270 */
[----:B------:R-:W-:Y:S01]  /*3150*/  IMAD.IADD R41, R47, 0x1, R41 ;  /* 0x000000012f297824 */ /* 0x000fe200078e0229 */
[----:B------:R-:W-:Y:S02]  /*3160*/  BSSY B1, `(.L_x_65) ;  /* 0x000000d000017945 */ /* 0x000fe40003800000 */
[----:B------:R-:W-:Y:S01]  /*3170*/  FMUL R21, R42, R59 ;  /* 0x0000003b2a157220 */ /* 0x000fe20000400000 */
[----:B------:R-:W-:Y:S01]  /*3180*/  IADD3 R42, P1, R14, R69, RZ ;  /* 0x000000450e2a7210 */ /* 0x000fe20007f3e0ff */
[----:B------:R-:W-:-:S04]  /*3190*/  IMAD.WIDE.U32 R44, R23, R8, R40 ;  /* 0x00000008172c7225 */ /* 0x000fc800078e0028 */
[----:B------:R-:W-:Y:S01]  /*31a0*/  FFMA R21, R24, R58, R21 ;  /* 0x0000003a18157223 */ /* 0x000fe20000000015 */
[----:B------:R-:W-:Y:S01]  /*31b0*/  IMAD.X R43, R15, 0x1, R68, P1 ;  /* 0x000000010f2b7824 */ /* 0x000fe200008e0644 */
[----:B------:R-:W-:Y:S01]  /*31c0*/  LEA R40, P4, R44, R6, 0x1 ;  /* 0x000000062c287211 */ /* 0x000fe200078808ff */
[----:B------:R-:W-:Y:S02]  /*31d0*/  IMAD.IADD R24, R9, 0x1, R45 ;  /* 0x0000000109187824 */ /* 0x000fe400078e022d */
[----:B------:R-:W-:-:S03]  /*31e0*/  F2FP.F16.F32.PACK_AB R21, RZ, R21 ;  /* 0x00000015ff15723e */ /* 0x000fc600000000ff */
[----:B------:R-:W-:Y:S02]  /*31f0*/  LEA.HI.X R41, R44, R7, R24, 0x1, P4 ;  /* 0x000000072c297211 */ /* 0x000fe400020f0c18 */
[----:B------:R2:W-:Y:S01]  /*3200*/  @P3 STG.E.U16 desc[UR38][R42.64], R21 ;  /* 0x000000152a003986 */ /* 0x0005e2000c101526 */
[----:B------:R-:W-:Y:S05]  /*3210*/  @!P2 BRA `(.L_x_66) ;  /* 0x000000000004a947 */ /* 0x000fea0003800000 */
[----:B------:R3:W5:Y:S02]  /*3220*/  LDG.E.LTC128B.U16 R80, desc[UR38][R40.64+0x2] ;  /* 0x0000022628507981 */ /* 0x000764000c1e1520 */
.L_x_66:
[----:B------:R-:W-:Y:S05]  /*3230*/  BSYNC B1 ;  /* 0x0000000000017941 */ /* 0x000fea0003800000 */
.L_x_65:
[----:B-----5:R-:W-:Y:S01]  /*3240*/  HADD2.F32 R12, -RZ, R80.H0_H0 ;  /* 0x20000050ff0c7230 */ /* 0x020fe20000004100 */
[----:B------:R-:W-:Y:S01]  /*3250*/  ISETP.GT.AND P1, PT, R71, 0x88, PT ;  /* 0x000000884700780c */ /* 0x000fe20003f24270 */
[----:B--2---:R-:W-:Y:S01]  /*3260*/  IMAD.WIDE.U32 R20, R49, R20, R74 ;  /* 0x0000001431147225 */ /* 0x004fe200078e004a */
[----:B------:R-:W-:Y:S03]  /*3270*/  BSSY B1, `(.L_x_67) ;  /* 0x0000010000017945 */ /* 0x000fe60003800000 */
[----:B------:R-:W-:Y:S01]  /*3280*/  FMUL R12, R12, R59 ;  /* 0x0000003b0c0c7220 */ /* 0x000fe20000400000 */
[----:B------:R-:W-:Y:S01]  /*3290*/  IMAD.IADD R47, R47, 0x1, R21 ;  /* 0x000000012f2f7824 */ /* 0x000fe200078e0215 */
[----:B------:R-:W-:Y:S01]  /*32a0*/  IADD3 R11, P5, R10, R20, RZ ;  /* 0x000000140a0b7210 */ /* 0x000fe20007fbe0ff */
[----:B------:R-:W-:Y:S02]  /*32b0*/  @P2 IMAD.MOV.U32 R21, RZ, RZ, R43 ;  /* 0x000000ffff152224 */ /* 0x000fe400078e002b */
[----:B------:R-:W-:Y:S01]  /*32c0*/  FFMA R25, R25, R58, R12 ;  /* 0x0000003a19197223 */ /* 0x000fe2000000000c */
[----:B------:R-:W-:Y:S01]  /*32d0*/  IADD3 R12, P4, R4, R20, RZ ;  /* 0x00000014040c7210 */ /* 0x000fe20007f9e0ff */
[----:B------:R-:W-:Y:S01]  /*32e0*/  IMAD.X R20, R47, 0x1, R13, P5 ;  /* 0x000000012f147824 */ /* 0x000fe200028e060d */
[----:B------:R-:W-:-:S02]  /*32f0*/  LEA R10, P5, R11, R6, 0x1 ;  /* 0x000000060b0a7211 */ /* 0x000fc400078a08ff */
[----:B------:R-:W-:Y:S02]  /*3300*/  F2FP.F16.F32.PACK_AB R25, RZ, R25 ;  /* 0x00000019ff19723e */ /* 0x000fe400000000ff */
[----:B------:R-:W-:Y:S01]  /*3310*/  LEA.HI.X R11, R11, R7, R20, 0x1, P5 ;  /* 0x000000070b0b7211 */ /* 0x000fe200028f0c14 */
[----:B------:R-:W-:Y:S01]  /*3320*/  @P2 IMAD.MOV.U32 R20, RZ, RZ, R42 ;  /* 0x000000ffff142224 */ /* 0x000fe200078e002a */
[----:B------:R-:W-:-:S04]  /*3330*/  ISETP.GT.AND P3, PT, R3, RZ, P1 ;  /* 0x000000ff0300720c */ /* 0x000fc80000f64270 */
[----:B------:R2:W-:Y:S09]  /*3340*/  @P2 STG.E.U16 desc[UR38][R20.64+0x2], R25 ;  /* 0x0000021914002986 */ /* 0x0005f2000c101526 */
[----:B------:R-:W-:Y:S05]  /*3350*/  @!P3 BRA `(.L_x_68) ;  /* 0x000000000004b947 */ /* 0x000fea0003800000 */
[----:B------:R0:W5:Y:S02]  /*3360*/  LDG.E.LTC128B.U16 R80, desc[UR38][R10.64] ;  /* 0x000000260a507981 */ /* 0x000164000c1e1520 */
.L_x_68:
[----:B------:R-:W-:Y:S05]  /*3370*/  BSYNC B1 ;  /* 0x0000000000017941 */ /* 0x000fea0003800000 */
.L_x_67:
[----:B-----5:R-:W-:Y:S01]  /*3380*/  HADD2.F32 R4, -RZ, R80.H0_H0 ;  /* 0x20000050ff047230 */ /* 0x020fe20000004100 */
[----:B------:R-:W-:Y:S01]  /*3390*/  ISETP.GT.AND P2, PT, R3, 0x1, P1 ;  /* 0x000000010300780c */ /* 0x000fe20000f44270 */
[----:B------:R-:W-:Y:S01]  /*33a0*/  IMAD.X R13, R5, 0x1, R47, P4 ;  /* 0x00000001050d7824 */ /* 0x000fe200020e062f */
[----:B------:R-:W-:Y:S02]  /*33b0*/  BSSY B1, `(.L_x_69) ;  /* 0x000000d000017945 */ /* 0x000fe40003800000 */
[----:B------:R-:W-:Y:S01]  /*33c0*/  FMUL R5, R4, R59 ;  /* 0x0000003b04057220 */ /* 0x000fe20000400000 */
[----:B------:R-:W-:Y:S01]  /*33d0*/  IADD3 R4, P4, R42, R81, RZ ;  /* 0x000000512a047210 */ /* 0x000fe20007f9e0ff */
[----:B0-----:R-:W-:-:S04]  /*33e0*/  IMAD.WIDE.U32 R10, R23, R8, R12 ;  /* 0x00000008170a7225 */ /* 0x001fc800078e000c */
[----:B------:R-:W-:Y:S01]  /*33f0*/  FFMA R5, R26, R58, R5 ;  /* 0x0000003a1a057223 */ /* 0x000fe20000000005 */
[----:B------:R-:W-:Y:S01]  /*3400*/  IMAD.IADD R9, R9, 0x1, R11 ;  /* 0x0000000109097824 */ /* 0x000fe200078e020b */
[----:B------:R-:W-:-:S03]  /*3410*/  LEA R6, P5, R10, R6, 0x1 ;  /* 0x000000060a067211 */ /* 0x000fc600078a08ff */
[----:B------:R-:W-:Y:S01]  /*3420*/  F2FP.F16.F32.PACK_AB R8, RZ, R5 ;  /* 0x00000005ff08723e */ /* 0x000fe200000000ff */
[----:B------:R-:W-:Y:S01]  /*3430*/  IMAD.X R5, R43, 0x1, R83, P4 ;  /* 0x000000012b057824 */ /* 0x000fe200020e0653 */
[----:B------:R-:W-:-:S04]  /*3440*/  LEA.HI.X R7, R10, R7, R9, 0x1, P5 ;  /* 0x000000070a077211 */ /* 0x000fc800028f0c09 */
[----:B------:R0:W-:Y:S01]  /*3450*/  @P3 STG.E.U16 desc[UR38][R4.64], R8 ;  /* 0x0000000804003986 */ /* 0x0001e2000c101526 */
[----:B------:R-:W-:Y:S05]  /*3460*/  @!P2 BRA `(.L_x_70) ;  /* 0x000000000004a947 */ /* 0x000fea0003800000 */
[----:B------:R0:W5:Y:S02]  /*3470*/  LDG.E.LTC128B.U16 R80, desc[UR38][R6.64+0x2] ;  /* 0x0000022606507981 */ /* 0x000164000c1e1520 */
.L_x_70:
[----:B------:R-:W-:Y:S05]  /*3480*/  BSYNC B1 ;  /* 0x0000000000017941 */ /* 0x000fea0003800000 */
.L_x_69:
        /* <DEDUP_REMOVED lines=9> */
.L_x_72:
[----:B------:R-:W-:Y:S05]  /*3520*/  BSYNC B1 ;  /* 0x0000000000017941 */ /* 0x000fea0003800000 */
.L_x_71:
[----:B0----5:R-:W-:Y:S01]  /*3530*/  HADD2.F32 R4, -RZ, R80.H0_H0 ;  /* 0x20000050ff047230 */ /* 0x021fe20000004100 */
[----:B------:R-:W-:Y:S01]  /*3540*/  ISETP.GT.AND P2, PT, R3, 0x9, P0 ;  /* 0x000000090300780c */ /* 0x000fe20000744270 */
[----:B------:R-:W-:Y:S01]  /*3550*/  IMAD.MOV.U32 R8, RZ, RZ, R42 ;  /* 0x000000ffff087224 */ /* 0x000fe200078e002a */
[----:B------:R-:W-:Y:S01]  /*3560*/  BSSY B1, `(.L_x_73) ;  /* 0x0000008000017945 */ /* 0x000fe20003800000 */
[----:B------:R-:W-:Y:S02]  /*3570*/  IMAD.MOV.U32 R9, RZ, RZ, R43 ;  /* 0x000000ffff097224 */ /* 0x000fe400078e002b */
[----:B------:R-:W-:-:S04]  /*3580*/  FMUL R5, R4, R59 ;  /* 0x0000003b04057220 */ /* 0x000fc80000400000 */
[----:B------:R-:W-:-:S05]  /*3590*/  FFMA R5, R28, R58, R5 ;  /* 0x0000003a1c057223 */ /* 0x000fca0000000005 */
[----:B------:R-:W-:-:S05]  /*35a0*/  F2FP.F16.F32.PACK_AB R5, RZ, R5 ;  /* 0x00000005ff05723e */ /* 0x000fca00000000ff */
[----:B------:R0:W-:Y:S01]  /*35b0*/  @P3 STG.E.U16 desc[UR38][R8.64+0x10], R5 ;  /* 0x0000100508003986 */ /* 0x0001e2000c101526 */
[----:B------:R-:W-:Y:S05]  /*35c0*/  @!P2 BRA `(.L_x_74) ;  /* 0x000000000004a947 */ /* 0x000fea0003800000 */
[----:B------:R0:W5:Y:S02]  /*35d0*/  LDG.E.LTC128B.U16 R80, desc[UR38][R40.64+0x12] ;  /* 0x0000122628507981 */ /* 0x000164000c1e1520 */
.L_x_74:
[----:B------:R-:W-:Y:S05]  /*35e0*/  BSYNC B1 ;  /* 0x0000000000017941 */ /* 0x000fea0003800000 */
.L_x_73:
        /* <DEDUP_REMOVED lines=9> */
.L_x_76:
[----:B------:R-:W-:Y:S05]  /*3680*/  BSYNC B1 ;  /* 0x0000000000017941 */ /* 0x000fea0003800000 */
.L_x_75:
[----:B0----5:R-:W-:Y:S01]  /*3690*/  HADD2.F32 R4, -RZ, R80.H0_H0 ;  /* 0x20000050ff047230 */ /* 0x021fe20000004100 */
[----:B------:R-:W-:Y:S01]  /*36a0*/  ISETP.GT.AND P2, PT, R3, 0x9, P1 ;  /* 0x000000090300780c */ /* 0x000fe20000f44270 */
[----:B------:R-:W-:Y:S03]  /*36b0*/  BSSY B1, `(.L_x_77) ;  /* 0x0000009000017945 */ /* 0x000fe60003800000 */
[----:B------:R-:W-:Y:S01]  /*36c0*/  FMUL R5, R4, R59 ;  /* 0x0000003b04057220 */ /* 0x000fe20000400000 */
[----:B------:R-:W-:-:S03]  /*36d0*/  IADD3 R4, P3, R81, R42, RZ ;  /* 0x0000002a51047210 */ /* 0x000fc60007f7e0ff */
[----:B------:R-:W-:-:S05]  /*36e0*/  FFMA R5, R30, R58, R5 ;  /* 0x0000003a1e057223 */ /* 0x000fca0000000005 */
[----:B------:R-:W-:Y:S01]  /*36f0*/  F2FP.F16.F32.PACK_AB R10, RZ, R5 ;  /* 0x00000005ff0a723e */ /* 0x000fe200000000ff */
[----:B------:R-:W-:-:S05]  /*3700*/  IMAD.X R5, R83, 0x1, R43, P3 ;  /* 0x0000000153057824 */ /* 0x000fca00018e062b */
[----:B------:R0:W-:Y:S01]  /*3710*/  @P4 STG.E.U16 desc[UR38][R4.64+0x10], R10 ;  /* 0x0000100a04004986 */ /* 0x0001e2000c101526 */
[----:B------:R-:W-:Y:S05]  /*3720*/  @!P2 BRA `(.L_x_78) ;  /* 0x000000000004a947 */ /* 0x000fea0003800000 */
[----:B------:R0:W5:Y:S02]  /*3730*/  LDG.E.LTC128B.U16 R80, desc[UR38][R6.64+0x12] ;  /* 0x0000122606507981 */ /* 0x000164000c1e1520 */
.L_x_78:
[----:B------:R-:W-:Y:S05]  /*3740*/  BSYNC B1 ;  /* 0x0000000000017941 */ /* 0x000fea0003800000 */
.L_x_77:
[----:B0----5:R-:W-:Y:S01]  /*3750*/  HADD2.F32 R4, -RZ, R80.H0_H0 ;  /* 0x20000050ff047230 */ /* 0x021fe20000004100 */
[----:B------:R-:W-:Y:S01]  /*3760*/  ISETP.GT.AND P3, PT, R3, 0x10, P0 ;  /* 0x000000100300780c */ /* 0x000fe20000764270 */
[----:B------:R-:W-:Y:S03]  /*3770*/  BSSY B1, `(.L_x_79) ;  /* 0x0000009000017945 */ /* 0x000fe60003800000 */
[----:B------:R-:W-:-:S04]  /*3780*/  FMUL R4, R4, R59 ;  /* 0x0000003b04047220 */ /* 0x000fc80000400000 */
[----:B------:R-:W-:Y:S01]  /*3790*/  FFMA R31, R31, R58, R4 ;  /* 0x0000003a1f1f7223 */ /* 0x000fe20000000004 */
[----:B------:R-:W-:-:S04]  /*37a0*/  IADD3 R4, P4, P5, R81, R14, R69 ;  /* 0x0000000e51047210 */ /* 0x000fc80007d9e045 */
[----:B------:R-:W-:Y:S02]  /*37b0*/  F2FP.F16.F32.PACK_AB R31, RZ, R31 ;  /* 0x0000001fff1f723e */ /* 0x000fe400000000ff */
[----:B------:R-:W-:-:S05]  /*37c0*/  IADD3.X R5, R83, R15, R68, P4, P5 ;  /* 0x0000000f53057210 */ /* 0x000fca00027ea444 */
[----:B------:R0:W-:Y:S01]  /*37d0*/  @P2 STG.E.U16 desc[UR38][R4.64+0x12], R31 ;  /* 0x0000121f04002986 */ /* 0x0001e2000c101526 */
[----:B------:R-:W-:Y:S05]  /*37e0*/  @!P3 BRA `(.L_x_80) ;  /* 0x000000000004b947 */ /* 0x000fea0003800000 */
[----:B------:R0:W5:Y:S02]  /*37f0*/  LDG.E.LTC128B.U16 R80, desc[UR38][R40.64+0x20] ;  /* 0x0000202628507981 */ /* 0x000164000c1e1520 */
.L_x_80:
[----:B------:R-:W-:Y:S05]  /*3800*/  BSYNC B1 ;  /* 0x0000000000017941 */ /* 0x000fea0003800000 */
.L_x_79:
        /* <DEDUP_REMOVED lines=9> */
.L_x_82:
[----:B------:R-:W-:Y:S05]  /*38a0*/  BSYNC B1 ;  /* 0x0000000000017941 */ /* 0x000fea0003800000 */
.L_x_81:
        /* <DEDUP_REMOVED lines=9> */
.L_x_84:
[----:B------:R-:W-:Y:S05]  /*3940*/  BSYNC B1 ;  /* 0x0000000000017941 */ /* 0x000fea0003800000 */
.L_x_83:
        /* <DEDUP_REMOVED lines=9> */
.L_x_86:
[----:B------:R-:W-:Y:S05]  /*39e0*/  BSYNC B1 ;  /* 0x0000000000017941 */ /* 0x000fea0003800000 */
.L_x_85:
        /* <DEDUP_REMOVED lines=9> */
.L_x_88:
[----:B------:R-:W-:Y:S05]  /*3a80*/  BSYNC B1 ;  /* 0x0000000000017941 */ /* 0x000fea0003800000 */
.L_x_87:
        /* <DEDUP_REMOVED lines=9> */
.L_x_90:
[----:B------:R-:W-:Y:S05]  /*3b20*/  BSYNC B1 ;  /* 0x0000000000017941 */ /* 0x000fea0003800000 */
.L_x_89:
        /* <DEDUP_REMOVED lines=9> */
.L_x_92:
[----:B------:R-:W-:Y:S05]  /*3bc0*/  BSYNC B1 ;  /* 0x0000000000017941 */ /* 0x000fea0003800000 */
.L_x_91:
        /* <DEDUP_REMOVED lines=9> */
.L_x_94:
[----:B------:R-:W-:Y:S05]  /*3c60*/  BSYNC B1 ;  /* 0x0000000000017941 */ /* 0x000fea0003800000 */
.L_x_93:
[----:B------:R-:W-:Y:S05]  /*3c70*/  @!P1 BRA `(.L_x_95) ;  /* 0x0000000800a89947 */ /* 0x000fea0003800000 */
[----:B-----5:R-:W-:-:S05]  /*3c80*/  HADD2.F32 R80, -RZ, R80.H0_H0 ;  /* 0x20000050ff507230 */ /* 0x020fca0000004100 */
[----:B------:R-:W-:-:S04]  /*3c90*/  FMUL R80, R80, R59 ;  /* 0x0000003b50507220 */ /* 0x000fc80000400000 */
[----:B------:R-:W-:-:S05]  /*3ca0*/  FFMA R80, R39, R58, R80 ;  /* 0x0000003a27507223 */ /* 0x000fca0000000050 */
[----:B------:R-:W-:-:S05]  /*3cb0*/  F2FP.F16.F32.PACK_AB R80, RZ, R80 ;  /* 0x00000050ff50723e */ /* 0x000fca00000000ff */
[----:B------:R0:W-:Y:S01]  /*3cc0*/  STG.E.U16 desc[UR38][R4.64+0x32], R80 ;  /* 0x0000325004007986 */ /* 0x0001e2000c101526 */
[----:B------:R-:W-:Y:S05]  /*3cd0*/  BRA `(.L_x_95) ;  /* 0x0000000800907947 */ /* 0x000fea0003800000 */
.L_x_34:
[----:B------:R-:W-:Y:S01]  /*3ce0*/  ULDC.64 UR4, c[0x0][0x5c0] ;  /* 0x0001700000047ab9 */ /* 0x000fe20000000a00 */
[----:B------:R-:W-:Y:S01]  /*3cf0*/  ISETP.GT.AND P5, PT, R3, 0x1, P3 ;  /* 0x000000010300780c */ /* 0x000fe20001fa4270 */
[-C--:B------:R-:W-:Y:S01]  /*3d00*/  FMUL R40, R40, R58.reuse ;  /* 0x0000003a28287220 */ /* 0x080fe20000400000 */
[----:B------:R-:W-:Y:S01]  /*3d10*/  LEA R4, P1, R80, UR4, 0x1 ;  /* 0x0000000450047c11 */ /* 0x000fe2000f8208ff */
[-C--:B------:R-:W-:Y:S01]  /*3d20*/  FMUL R41, R41, R58.reuse ;  /* 0x0000003a29297220 */ /* 0x080fe20000400000 */
[C---:B------:R-:W-:Y:S01]  /*3d30*/  IMAD.SHL.U32 R21, R63.reuse, 0x2, RZ ;  /* 0x000000023f157824 */ /* 0x040fe200078e00ff */
[----:B------:R-:W-:Y:S01]  /*3d40*/  SHF.L.U64.HI R15, R63, 0x1, R62 ;  /* 0x000000013f0f7819 */ /* 0x000fe2000001023e */
[-C--:B------:R-:W-:Y:S01]  /*3d50*/  FMUL R42, R42, R58.reuse ;  /* 0x0000003a2a2a7220 */ /* 0x080fe20000400000 */
[----:B------:R-:W-:Y:S01]  /*3d60*/  LEA.HI.X R5, R80, UR5, R85, 0x1, P1 ;  /* 0x0000000550057c11 */ /* 0x000fe200088f0c55 */
[-C--:B------:R-:W-:Y:S01]  /*3d70*/  FMUL R43, R43, R58.reuse ;  /* 0x0000003a2b2b7220 */ /* 0x080fe20000400000 */
[----:B------:R-:W-:Y:S01]  /*3d80*/  ISETP.GT.AND P1, PT, R71, 0x8, PT ;  /* 0x000000084700780c */ /* 0x000fe20003f24270 */
[----:B------:R-:W-:Y:S01]  /*3d90*/  FMUL R44, R44, R58 ;  /* 0x0000003a2c2c7220 */ /* 0x000fe20000400000 */
[----:B------:R-:W-:Y:S01]  /*3da0*/  F2FP.F16.F32.PACK_AB R40, RZ, R40 ;  /* 0x00000028ff28723e */ /* 0x000fe200000000ff */
[-C--:B------:R-:W-:Y:S01]  /*3db0*/  FMUL R45, R45, R58.reuse ;  /* 0x0000003a2d2d7220 */ /* 0x080fe20000400000 */
[----:B------:R-:W-:Y:S01]  /*3dc0*/  F2FP.F16.F32.PACK_AB R41, RZ, R41 ;  /* 0x00000029ff29723e */ /* 0x000fe200000000ff */
[----:B------:R-:W-:Y:S01]  /*3dd0*/  FMUL R46, R46, R58 ;  /* 0x0000003a2e2e7220 */ /* 0x000fe20000400000 */
[----:B------:R-:W-:Y:S01]  /*3de0*/  IADD3 R6, P4, R21, R4, RZ ;  /* 0x0000000415067210 */ /* 0x000fe20007f9e0ff */
[----:B------:R-:W-:Y:S01]  /*3df0*/  @P0 STG.E.U16 desc[UR38][R4.64], R40 ;  /* 0x0000002804000986 */ /* 0x000fe2000c101526 */
[----:B------:R-:W-:Y:S01]  /*3e00*/  ISETP.GT.AND P2, PT, R3, RZ, P1 ;  /* 0x000000ff0300720c */ /* 0x000fe20000f44270 */
[-C--:B------:R-:W-:Y:S01]  /*3e10*/  FMUL R47, R47, R58.reuse ;  /* 0x0000003a2f2f7220 */ /* 0x080fe20000400000 */
[----:B------:R-:W-:Y:S01]  /*3e20*/  ISETP.GT.AND P0, PT, R3, 0x1, P1 ;  /* 0x000000010300780c */ /* 0x000fe20000f04270 */
[----:B------:R-:W-:Y:S01]  /*3e30*/  @P5 STG.E.U16 desc[UR38][R4.64+0x2], R41 ;  /* 0x0000022904005986 */ /* 0x000fe2000c101526 */
[----:B------:R-:W-:Y:S01]  /*3e40*/  IMAD.X R7, R15, 0x1, R5, P4 ;  /* 0x000000010f077824 */ /* 0x000fe200020e0605 */
[C---:B------:R-:W-:Y:S01]  /*3e50*/  ISETP.GT.AND P4, PT, R3.reuse, 0x8, P3 ;  /* 0x000000080300780c */ /* 0x040fe20001f84270 */
[-C--:B------:R-:W-:Y:S01]  /*3e60*/  FMUL R48, R48, R58.reuse ;  /* 0x0000003a30307220 */ /* 0x080fe20000400000 */
[----:B------:R-:W-:Y:S01]  /*3e70*/  ISETP.GT.AND P5, PT, R3, 0x9, P3 ;  /* 0x000000090300780c */ /* 0x000fe20001fa4270 */
[----:B------:R-:W-:Y:S01]  /*3e80*/  FMUL R49, R49, R58 ;  /* 0x0000003a31317220 */ /* 0x000fe20000400000 */
[----:B------:R-:W-:Y:S01]  /*3e90*/  F2FP.F16.F32.PACK_AB R42, RZ, R42 ;  /* 0x0000002aff2a723e */ /* 0x000fe200000000ff */
[-C--:B------:R-:W-:Y:S01]  /*3ea0*/  FMUL R50, R50, R58.reuse ;  /* 0x0000003a32327220 */ /* 0x080fe20000400000 */
[----:B------:R-:W-:Y:S01]  /*3eb0*/  F2FP.F16.F32.PACK_AB R43, RZ, R43 ;  /* 0x0000002bff2b723e */ /* 0x000fe200000000ff */
[----:B------:R-:W-:Y:S01]  /*3ec0*/  FMUL R51, R51, R58 ;  /* 0x0000003a33337220 */ /* 0x000fe20000400000 */
[----:B------:R-:W-:Y:S01]  /*3ed0*/  F2FP.F16.F32.PACK_AB R44, RZ, R44 ;  /* 0x0000002cff2c723e */ /* 0x000fe200000000ff */
[----:B------:R-:W-:Y:S01]  /*3ee0*/  @P2 STG.E.U16 desc[UR38][R6.64], R42 ;  /* 0x0000002a06002986 */ /* 0x000fe2000c101526 */
[----:B------:R-:W-:Y:S01]  /*3ef0*/  F2FP.F16.F32.PACK_AB R45, RZ, R45 ;  /* 0x0000002dff2d723e */ /* 0x000fe200000000ff */
[-C--:B------:R-:W-:Y:S01]  /*3f00*/  FMUL R53, R53, R58.reuse ;  /* 0x0000003a35357220 */ /* 0x080fe20000400000 */
[C---:B------:R-:W-:Y:S01]  /*3f10*/  ISETP.GT.AND P2, PT, R3.reuse, 0x8, P1 ;  /* 0x000000080300780c */ /* 0x040fe20000f44270 */
[----:B------:R-:W-:Y:S01]  /*3f20*/  @P0 STG.E.U16 desc[UR38][R6.64+0x2], R43 ;  /* 0x0000022b06000986 */ /* 0x000fe2000c101526 */
[C---:B------:R-:W-:Y:S01]  /*3f30*/  ISETP.GT.AND P0, PT, R3.reuse, 0x9, P1 ;  /* 0x000000090300780c */ /* 0x040fe20000f04270 */
[----:B------:R-:W-:Y:S01]  /*3f40*/  FMUL R52, R52, R58 ;  /* 0x0000003a34347220 */ /* 0x000fe20000400000 */
[----:B------:R-:W-:Y:S01]  /*3f50*/  F2FP.F16.F32.PACK_AB R46, RZ, R46 ;  /* 0x0000002eff2e723e */ /* 0x000fe200000000ff */
[----:B------:R-:W-:Y:S01]  /*3f60*/  @P4 STG.E.U16 desc[UR38][R4.64+0x10], R44 ;  /* 0x0000102c04004986 */ /* 0x000fe2000c101526 */
[C---:B------:R-:W-:Y:S01]  /*3f70*/  ISETP.GT.AND P4, PT, R3.reuse, 0x10, P3 ;  /* 0x000000100300780c */ /* 0x040fe20001f84270 */
[-C--:B------:R-:W-:Y:S01]  /*3f80*/  FMUL R54, R54, R58.reuse ;  /* 0x0000003a36367220 */ /* 0x080fe20000400000 */
[----:B------:R-:W-:Y:S01]  /*3f90*/  F2FP.F16.F32.PACK_AB R47, RZ, R47 ;  /* 0x0000002fff2f723e */ /* 0x000fe200000000ff */
[----:B------:R-:W-:Y:S01]  /*3fa0*/  @P5 STG.E.U16 desc[UR38][R4.64+0x12], R45 ;  /* 0x0000122d04005986 */ /* 0x000fe2000c101526 */
[----:B------:R-:W-:Y:S01]  /*3fb0*/  ISETP.GT.AND P5, PT, R3, 0x11, P3 ;  /* 0x000000110300780c */ /* 0x000fe20001fa4270 */
[----:B------:R-:W-:Y:S01]  /*3fc0*/  FMUL R55, R55, R58 ;  /* 0x0000003a37377220 */ /* 0x000fe20000400000 */
[----:B------:R-:W-:Y:S01]  /*3fd0*/  F2FP.F16.F32.PACK_AB R48, RZ, R48 ;  /* 0x00000030ff30723e */ /* 0x000fe200000000ff */
[----:B------:R-:W-:Y:S01]  /*3fe0*/  @P2 STG.E.U16 desc[UR38][R6.64+0x10], R46 ;  /* 0x0000102e06002986 */ /* 0x000fe2000c101526 */
[----:B------:R-:W-:Y:S01]  /*3ff0*/  F2FP.F16.F32.PACK_AB R49, RZ, R49 ;  /* 0x00000031ff31723e */ /* 0x000fe200000000ff */
[----:B------:R-:W-:Y:S01]  /*4000*/  FMUL R24, R24, R58 ;  /* 0x0000003a18187220 */ /* 0x000fe20000400000 */
[----:B------:R-:W-:Y:S01]  /*4010*/  ISETP.GT.AND P2, PT, R3, 0x10, P1 ;  /* 0x000000100300780c */ /* 0x000fe20000f44270 */
[----:B------:R-:W-:Y:S01]  /*4020*/  @P0 STG.E.U16 desc[UR38][R6.64+0x12], R47 ;  /* 0x0000122f06000986 */ /* 0x000fe2000c101526 */
[----:B------:R-:W-:Y:S01]  /*4030*/  F2FP.F16.F32.PACK_AB R50, RZ, R50 ;  /* 0x00000032ff32723e */ /* 0x000fe200000000ff */
[----:B------:R-:W-:Y:S01]  /*4040*/  IMAD R9, R13, 0xf0, RZ ;  /* 0x000000f00d097824 */ /* 0x000fe200078e02ff */
[----:B------:R-:W-:Y:S01]  /*4050*/  F2FP.F16.F32.PACK_AB R51, RZ, R51 ;  /* 0x00000033ff33723e */ /* 0x000fe200000000ff */
[----:B------:R-:W-:Y:S01]  /*4060*/  @P4 STG.E.U16 desc[UR38][R4.64+0x20], R48 ;  /* 0x0000203004004986 */ /* 0x000fe2000c101526 */
[C---:B------:R-:W-:Y:S01]  /*4070*/  ISETP.GT.AND P4, PT, R3.reuse, 0x11, P1 ;  /* 0x000000110300780c */ /* 0x040fe20000f84270 */
[----:B------:R-:W-:Y:S01]  /*4080*/  IMAD.WIDE.U32 R10, R12, 0xf0, R6 ;  /* 0x000000f00c0a7825 */ /* 0x000fe200078e0006 */
[----:B------:R-:W-:Y:S01]  /*4090*/  F2FP.F16.F32.PACK_AB R53, RZ, R53 ;  /* 0x00000035ff35723e */ /* 0x000fe200000000ff */
[----:B------:R-:W-:Y:S01]  /*40a0*/  @P5 STG.E.U16 desc[UR38][R4.64+0x22], R49 ;  /* 0x0000223104005986 */ /* 0x000fe2000c101526 */
[----:B------:R-:W-:Y:S01]  /*40b0*/  ISETP.GT.AND P5, PT, R3, 0x18, P3 ;  /* 0x000000180300780c */ /* 0x000fe20001fa4270 */
[-C--:B------:R-:W-:Y:S01]  /*40c0*/  FMUL R25, R25, R58.reuse ;  /* 0x0000003a19197220 */ /* 0x080fe20000400000 */
[----:B------:R-:W-:Y:S01]  /*40d0*/  ISETP.GT.AND P3, PT, R3, 0x19, P3 ;  /* 0x000000190300780c */ /* 0x000fe20001f64270 */
[----:B------:R-:W-:Y:S01]  /*40e0*/  @P2 STG.E.U16 desc[UR38][R6.64+0x20], R50 ;  /* 0x0000203206002986 */ /* 0x000fe2000c101526 */
[----:B------:R-:W-:Y:S01]  /*40f0*/  ISETP.GT.AND P2, PT, R71, 0x80, PT ;  /* 0x000000804700780c */ /* 0x000fe20003f44270 */
[----:B------:R-:W-:Y:S01]  /*4100*/  FMUL R26, R26, R58 ;  /* 0x0000003a1a1a7220 */ /* 0x000fe20000400000 */
[----:B------:R-:W-:Y:S01]  /*4110*/  F2FP.F16.F32.PACK_AB R52, RZ, R52 ;  /* 0x00000034ff34723e */ /* 0x000fe200000000ff */
[----:B------:R-:W-:Y:S01]  /*4120*/  FMUL R27, R27, R58 ;  /* 0x0000003a1b1b7220 */ /* 0x000fe20000400000 */
[----:B------:R-:W-:Y:S01]  /*4130*/  F2FP.F16.F32.PACK_AB R54, RZ, R54 ;  /* 0x00000036ff36723e */ /* 0x000fe200000000ff */
[----:B------:R-:W-:Y:S01]  /*4140*/  @P4 STG.E.U16 desc[UR38][R6.64+0x22], R51 ;  /* 0x0000223306004986 */ /* 0x000fe2000c101526 */
[C---:B------:R-:W-:Y:S01]  /*4150*/  ISETP.GT.AND P4, PT, R3.reuse, 0x18, P1 ;  /* 0x000000180300780c */ /* 0x040fe20000f84270 */
[-C--:B------:R-:W-:Y:S01]  /*4160*/  FMUL R28, R28, R58.reuse ;  /* 0x0000003a1c1c7220 */ /* 0x080fe20000400000 */
[C---:B------:R-:W-:Y:S01]  /*4170*/  ISETP.GT.AND P1, PT, R3.reuse, 0x19, P1 ;  /* 0x000000190300780c */ /* 0x040fe20000f24270 */
[----:B------:R-:W-:Y:S01]  /*4180*/  @P5 STG.E.U16 desc[UR38][R4.64+0x30], R52 ;  /* 0x0000303404005986 */ /* 0x000fe2000c101526 */
[----:B------:R-:W-:Y:S01]  /*4190*/  ISETP.GT.AND P5, PT, R3, 0x1, P2 ;  /* 0x000000010300780c */ /* 0x000fe200017a4270 */
[-C--:B------:R-:W-:Y:S01]  /*41a0*/  FMUL R29, R29, R58.reuse ;  /* 0x0000003a1d1d7220 */ /* 0x080fe20000400000 */
[----:B------:R-:W-:Y:S01]  /*41b0*/  F2FP.F16.F32.PACK_AB R55, RZ, R55 ;  /* 0x00000037ff37723e */ /* 0x000fe200000000ff */
[----:B------:R0:W-:Y:S01]  /*41c0*/  @P3 STG.E.U16 desc[UR38][R4.64+0x32], R53 ;  /* 0x0000323504003986 */ /* 0x0001e2000c101526 */
[----:B------:R-:W-:Y:S01]  /*41d0*/  ISETP.GT.AND P3, PT, R3, RZ, P2 ;  /* 0x000000ff0300720c */ /* 0x000fe20001764270 */
[----:B------:R-:W-:Y:S01]  /*41e0*/  FMUL R30, R30, R58 ;  /* 0x0000003a1e1e7220 */ /* 0x000fe20000400000 */
[----:B------:R-:W-:Y:S01]  /*41f0*/  F2FP.F16.F32.PACK_AB R24, RZ, R24 ;  /* 0x00000018ff18723e */ /* 0x000fe200000000ff */
[-C--:B------:R-:W-:Y:S01]  /*4200*/  FMUL R31, R31, R58.reuse ;  /* 0x0000003a1f1f7220 */ /* 0x080fe20000400000 */
[----:B------:R-:W-:Y:S01]  /*4210*/  ISETP.GT.AND P0, PT, R71, 0x88, PT ;  /* 0x000000884700780c */ /* 0x000fe20003f04270 */
[----:B------:R-:W-:Y:S01]  /*4220*/  @P4 STG.E.U16 desc[UR38][R6.64+0x30], R54 ;  /* 0x0000303606004986 */ /* 0x000fe2000c101526 */
[----:B------:R-:W-:Y:S01]  /*4230*/  F2FP.F16.F32.PACK_AB R25, RZ, R25 ;  /* 0x00000019ff19723e */ /* 0x000fe200000000ff */
[----:B------:R-:W-:Y:S01]  /*4240*/  FMUL R32, R32, R58 ;  /* 0x0000003a20207220 */ /* 0x000fe20000400000 */
[C---:B------:R-:W-:Y:S01]  /*4250*/  ISETP.GT.AND P4, PT, R3.reuse, 0x8, P2 ;  /* 0x000000080300780c */ /* 0x040fe20001784270 */
[----:B------:R1:W-:Y:S01]  /*4260*/  @P1 STG.E.U16 desc[UR38][R6.64+0x32], R55 ;  /* 0x0000323706001986 */ /* 0x0003e2000c101526 */
[----:B------:R-:W-:Y:S01]  /*4270*/  ISETP.GT.AND P1, PT, R3, RZ, P0 ;  /* 0x000000ff0300720c */ /* 0x000fe20000724270 */
[----:B0-----:R-:W-:Y:S01]  /*4280*/  IMAD.IADD R5, R11, 0x1, R9 ;  /* 0x000000010b057824 */ /* 0x001fe200078e0209 */
[----:B------:R-:W-:Y:S01]  /*4290*/  F2FP.F16.F32.PACK_AB R26, RZ, R26 ;  /* 0x0000001aff1a723e */ /* 0x000fe200000000ff */
[--C-:B------:R-:W-:Y:S01]  /*42a0*/  @P3 IMAD.MOV.U32 R4, RZ, RZ, R10.reuse ;  /* 0x000000ffff043224 */ /* 0x100fe200078e000a */
[----:B------:R-:W-:Y:S01]  /*42b0*/  F2FP.F16.F32.PACK_AB R27, RZ, R27 ;  /* 0x0000001bff1b723e */ /* 0x000fe200000000ff */
[----:B------:R-:W-:Y:S01]  /*42c0*/  FMUL R33, R33, R58 ;  /* 0x0000003a21217220 */ /* 0x000fe20000400000 */
[----:B------:R-:W-:Y:S01]  /*42d0*/  F2FP.F16.F32.PACK_AB R28, RZ, R28 ;  /* 0x0000001cff1c723e */ /* 0x000fe200000000ff */
[-C--:B------:R-:W-:Y:S01]  /*42e0*/  FMUL R34, R34, R58.reuse ;  /* 0x0000003a22227220 */ /* 0x080fe20000400000 */
[----:B------:R0:W-:Y:S01]  /*42f0*/  @P3 STG.E.U16 desc[UR38][R4.64], R24 ;  /* 0x0000001804003986 */ /* 0x0001e2000c101526 */
[----:B------:R-:W-:Y:S01]  /*4300*/  ISETP.GT.AND P3, PT, R3, 0x1, P0 ;  /* 0x000000010300780c */ /* 0x000fe20000764270 */
[----:B------:R-:W-:Y:S01]  /*4310*/  FMUL R35, R35, R58 ;  /* 0x0000003a23237220 */ /* 0x000fe20000400000 */
[----:B-1----:R-:W-:Y:S01]  /*4320*/  IMAD.IADD R7, R9, 0x1, R11 ;  /* 0x0000000109077824 */ /* 0x002fe200078e020b */
[----:B------:R-:W-:Y:S01]  /*4330*/  F2FP.F16.F32.PACK_AB R29, RZ, R29 ;  /* 0x0000001dff1d723e */ /* 0x000fe200000000ff */
[--C-:B------:R-:W-:Y:S01]  /*4340*/  @P4 IMAD.MOV.U32 R6, RZ, RZ, R10.reuse ;  /* 0x000000ffff064224 */ /* 0x100fe200078e000a */
[----:B------:R-:W-:Y:S01]  /*4350*/  F2FP.F16.F32.PACK_AB R30, RZ, R30 ;  /* 0x0000001eff1e723e */ /* 0x000fe200000000ff */
[-C--:B------:R-:W-:Y:S01]  /*4360*/  FMUL R36, R36, R58.reuse ;  /* 0x0000003a24247220 */ /* 0x080fe20000400000 */
[----:B------:R-:W-:Y:S01]  /*4370*/  F2FP.F16.F32.PACK_AB R31, RZ, R31 ;  /* 0x0000001fff1f723e */ /* 0x000fe200000000ff */
[----:B------:R-:W-:Y:S01]  /*4380*/  FMUL R37, R37, R58 ;  /* 0x0000003a25257220 */ /* 0x000fe20000400000 */
[----:B------:R-:W-:Y:S01]  /*4390*/  F2FP.F16.F32.PACK_AB R32, RZ, R32 ;  /* 0x00000020ff20723e */ /* 0x000fe200000000ff */
[-C--:B------:R-:W-:Y:S01]  /*43a0*/  FMUL R38, R38, R58.reuse ;  /* 0x0000003a26267220 */ /* 0x080fe20000400000 */
[----:B0-----:R-:W-:Y:S01]  /*43b0*/  @P5 IMAD.MOV.U32 R4, RZ, RZ, R10 ;  /* 0x000000ffff045224 */ /* 0x001fe200078e000a */
[----:B------:R-:W-:Y:S01]  /*43c0*/  F2FP.F16.F32.PACK_AB R33, RZ, R33 ;  /* 0x00000021ff21723e */ /* 0x000fe200000000ff */
[----:B------:R-:W-:Y:S01]  /*43d0*/  FMUL R39, R39, R58 ;  /* 0x0000003a27277220 */ /* 0x000fe20000400000 */
[----:B------:R-:W-:-:S02]  /*43e0*/  F2FP.F16.F32.PACK_AB R34, RZ, R34 ;  /* 0x00000022ff22723e */ /* 0x000fc400000000ff */
[----:B------:R0:W-:Y:S01]  /*43f0*/  @P5 STG.E.U16 desc[UR38][R4.64+0x2], R25 ;  /* 0x0000021904005986 */ /* 0x0001e2000c101526 */
[----:B------:R-:W-:Y:S02]  /*4400*/  F2FP.F16.F32.PACK_AB R35, RZ, R35 ;  /* 0x00000023ff23723e */ /* 0x000fe400000000ff */
[----:B------:R-:W-:Y:S02]  /*4410*/  F2FP.F16.F32.PACK_AB R36, RZ, R36 ;  /* 0x00000024ff24723e */ /* 0x000fe400000000ff */
[----:B------:R-:W-:Y:S02]  /*4420*/  F2FP.F16.F32.PACK_AB R37, RZ, R37 ;  /* 0x00000025ff25723e */ /* 0x000fe400000000ff */
[----:B------:R-:W-:Y:S02]  /*4430*/  F2FP.F16.F32.PACK_AB R38, RZ, R38 ;  /* 0x00000026ff26723e */ /* 0x000fe400000000ff */
[----:B------:R-:W-:Y:S02]  /*4440*/  F2FP.F16.F32.PACK_AB R39, RZ, R39 ;  /* 0x00000027ff27723e */ /* 0x000fe400000000ff */
[----:B0-----:R-:W-:-:S05]  /*4450*/  IADD3 R4, P5, R21, R10, RZ ;  /* 0x0000000a15047210 */ /* 0x001fca0007fbe0ff */
[----:B------:R-:W-:Y:S01]  /*4460*/  IMAD.X R5, R15, 0x1, R5, P5 ;  /* 0x000000010f057824 */ /* 0x000fe200028e0605 */
[----:B------:R-:W-:-:S04]  /*4470*/  ISETP.GT.AND P5, PT, R3, 0x9, P0 ;  /* 0x000000090300780c */ /* 0x000fc800007a4270 */
[----:B------:R-:W-:Y:S01]  /*4480*/  @P1 STG.E.U16 desc[UR38][R4.64], R26 ;  /* 0x0000001a04001986 */ /* 0x000fe2000c101526 */
[----:B------:R-:W-:-:S03]  /*4490*/  ISETP.GT.AND P1, PT, R3, 0x9, P2 ;  /* 0x000000090300780c */ /* 0x000fc60001724270 */
[----:B------:R0:W-:Y:S01]  /*44a0*/  @P3 STG.E.U16 desc[UR38][R4.64+0x2], R27 ;  /* 0x0000021b04003986 */ /* 0x0001e2000c101526 */
[----:B------:R-:W-:-:S03]  /*44b0*/  ISETP.GT.AND P3, PT, R3, 0x8, P0 ;  /* 0x000000080300780c */ /* 0x000fc60000764270 */
[----:B------:R-:W-:Y:S01]  /*44c0*/  @P4 STG.E.U16 desc[UR38][R6.64+0x10], R28 ;  /* 0x0000101c06004986 */ /* 0x000fe2000c101526 */
[----:B------:R-:W-:-:S05]  /*44d0*/  IADD3 R8, P4, R21, R10, RZ ;  /* 0x0000000a15087210 */ /* 0x000fca0007f9e0ff */
[----:B------:R-:W-:Y:S01]  /*44e0*/  IMAD.X R9, R7, 0x1, R15, P4 ;  /* 0x0000000107097824 */ /* 0x000fe200020e060f */
[----:B------:R-:W-:Y:S01]  /*44f0*/  ISETP.GT.AND P4, PT, R3, 0x10, P2 ;  /* 0x000000100300780c */ /* 0x000fe20001784270 */
[----:B0-----:R-:W-:Y:S02]  /*4500*/  @P1 IMAD.MOV.U32 R4, RZ, RZ, R10 ;  /* 0x000000ffff041224 */ /* 0x001fe400078e000a */
[----:B------:R-:W-:-:S05]  /*4510*/  @P1 IMAD.MOV.U32 R5, RZ, RZ, R7 ;  /* 0x000000ffff051224 */ /* 0x000fca00078e0007 */
[----:B------:R0:W-:Y:S01]  /*4520*/  @P1 STG.E.U16 desc[UR38][R4.64+0x12], R29 ;  /* 0x0000121d04001986 */ /* 0x0001e2000c101526 */
[----:B------:R-:W-:-:S03]  /*4530*/  ISETP.GT.AND P1, PT, R3, 0x18, P2 ;  /* 0x000000180300780c */ /* 0x000fc60001724270 */
[----:B------:R-:W-:Y:S01]  /*4540*/  @P3 STG.E.U16 desc[UR38][R8.64+0x10], R30 ;  /* 0x0000101e08003986 */ /* 0x000fe2000c101526 */
[C---:B------:R-:W-:Y:S02]  /*4550*/  ISETP.GT.AND P3, PT, R3.reuse, 0x11, P2 ;  /* 0x000000110300780c */ /* 0x040fe40001764270 */
[----:B------:R-:W-:Y:S01]  /*4560*/  ISETP.GT.AND P2, PT, R3, 0x19, P2 ;  /* 0x000000190300780c */ /* 0x000fe20001744270 */
[----:B0-----:R-:W-:Y:S02]  /*4570*/  @P5 IMAD.MOV.U32 R4, RZ, RZ, R8 ;  /* 0x000000ffff045224 */ /* 0x001fe400078e0008 */
[----:B------:R-:W-:-:S04]  /*4580*/  @P5 IMAD.MOV.U32 R5, RZ, RZ, R9 ;  /* 0x000000ffff055224 */ /* 0x000fc800078e0009 */
[----:B------:R-:W-:Y:S01]  /*4590*/  @P1 IMAD.MOV.U32 R6, RZ, RZ, R10 ;  /* 0x000000ffff061224 */ /* 0x000fe200078e000a */
[----:B------:R0:W-:Y:S01]  /*45a0*/  @P5 STG.E.U16 desc[UR38][R4.64+0x12], R31 ;  /* 0x0000121f04005986 */ /* 0x0001e2000c101526 */
[----:B------:R-:W-:-:S04]  /*45b0*/  ISETP.GT.AND P5, PT, R3, 0x10, P0 ;  /* 0x000000100300780c */ /* 0x000fc800007a4270 */
[--C-:B------:R-:W-:Y:S02]  /*45c0*/  @P2 IMAD.MOV.U32 R11, RZ, RZ, R7.reuse ;  /* 0x000000ffff0b2224 */ /* 0x100fe400078e0007 */
[----:B0-----:R-:W-:Y:S02]  /*45d0*/  @P4 IMAD.MOV.U32 R4, RZ, RZ, R10 ;  /* 0x000000ffff044224 */ /* 0x001fe400078e000a */
[----:B------:R-:W-:-:S05]  /*45e0*/  @P4 IMAD.MOV.U32 R5, RZ, RZ, R7 ;  /* 0x000000ffff054224 */ /* 0x000fca00078e0007 */
[----:B------:R0:W-:Y:S01]  /*45f0*/  @P4 STG.E.U16 desc[UR38][R4.64+0x20], R32 ;  /* 0x0000202004004986 */ /* 0x0001e2000c101526 */
[----:B------:R-:W-:Y:S01]  /*4600*/  ISETP.GT.AND P4, PT, R3, 0x11, P0 ;  /* 0x000000110300780c */ /* 0x000fe20000784270 */
[----:B0-----:R-:W-:Y:S02]  /*4610*/  @P3 IMAD.MOV.U32 R4, RZ, RZ, R10 ;  /* 0x000000ffff043224 */ /* 0x001fe400078e000a */
[----:B------:R-:W-:-:S05]  /*4620*/  @P3 IMAD.MOV.U32 R5, RZ, RZ, R7 ;  /* 0x000000ffff053224 */ /* 0x000fca00078e0007 */
[----:B------:R0:W-:Y:S01]  /*4630*/  @P3 STG.E.U16 desc[UR38][R4.64+0x22], R33 ;  /* 0x0000222104003986 */ /* 0x0001e2000c101526 */
[C---:B------:R-:W-:Y:S02]  /*4640*/  ISETP.GT.AND P3, PT, R3.reuse, 0x18, P0 ;  /* 0x000000180300780c */ /* 0x040fe40000764270 */
[----:B------:R-:W-:Y:S01]  /*4650*/  ISETP.GT.AND P0, PT, R3, 0x19, P0 ;  /* 0x000000190300780c */ /* 0x000fe20000704270 */
[----:B0-----:R-:W-:Y:S02]  /*4660*/  @P5 IMAD.MOV.U32 R4, RZ, RZ, R8 ;  /* 0x000000ffff045224 */ /* 0x001fe400078e0008 */
[----:B------:R-:W-:-:S05]  /*4670*/  @P5 IMAD.MOV.U32 R5, RZ, RZ, R9 ;  /* 0x000000ffff055224 */ /* 0x000fca00078e0009 */
[----:B------:R0:W-:Y:S02]  /*4680*/  @P5 STG.E.U16 desc[UR38][R4.64+0x20], R34 ;  /* 0x0000202204005986 */ /* 0x0001e4000c101526 */
[----:B0-----:R-:W-:Y:S02]  /*4690*/  @P4 IMAD.MOV.U32 R4, RZ, RZ, R8 ;  /* 0x000000ffff044224 */ /* 0x001fe400078e0008 */
[----:B------:R-:W-:-:S05]  /*46a0*/  @P4 IMAD.MOV.U32 R5, RZ, RZ, R9 ;  /* 0x000000ffff054224 */ /* 0x000fca00078e0009 */
[----:B------:R0:W-:Y:S04]  /*46b0*/  @P4 STG.E.U16 desc[UR38][R4.64+0x22], R35 ;  /* 0x0000222304004986 */ /* 0x0001e8000c101526 */
[----:B------:R1:W-:Y:S04]  /*46c0*/  @P1 STG.E.U16 desc[UR38][R6.64+0x30], R36 ;  /* 0x0000302406001986 */ /* 0x0003e8000c101526 */
[----:B------:R1:W-:Y:S01]  /*46d0*/  @P2 STG.E.U16 desc[UR38][R10.64+0x32], R37 ;  /* 0x000032250a002986 */ /* 0x0003e2000c101526 */
[----:B0-----:R-:W-:Y:S02]  /*46e0*/  @P3 IMAD.MOV.U32 R4, RZ, RZ, R8 ;  /* 0x000000ffff043224 */ /* 0x001fe400078e0008 */
[----:B------:R-:W-:-:S05]  /*46f0*/  @P3 IMAD.MOV.U32 R5, RZ, RZ, R9 ;  /* 0x000000ffff053224 */ /* 0x000fca00078e0009 */
[----:B------:R1:W-:Y:S04]  /*4700*/  @P3 STG.E.U16 desc[UR38][R4.64+0x30], R38 ;  /* 0x0000302604003986 */ /* 0x0003e8000c101526 */
[----:B------:R1:W-:Y:S02]  /*4710*/  @P0 STG.E.U16 desc[UR38][R8.64+0x32], R39 ;  /* 0x0000322708000986 */ /* 0x0003e4000c101526 */
.L_x_95:
[----:B------:R-:W-:Y:S05]  /*4720*/  BSYNC B0 ;  /* 0x0000000000007941 */ /* 0x000fea0003800000 */
.L_x_33:
[----:B------:R-:W-:Y:S01]  /*4730*/  IADD3 R16, P0, R16, UR36, RZ ;  /* 0x0000002410107c10 */ /* 0x000fe2000ff1e0ff */
[----:B------:R-:W-:Y:S01]  /*4740*/  ULDC.64 UR4, c[0x0][0x650] ;  /* 0x0001940000047ab9 */ /* 0x000fe20000000a00 */
[----:B------:R-:W-:Y:S01]  /*4750*/  PRMT R3, RZ, 0x7610, R3 ;  /* 0x00007610ff037816 */ /* 0x000fe20000000003 */
[----:B------:R-:W-:Y:S01]  /*4760*/  IMAD.MOV.U32 R71, RZ, RZ, -0x1 ;  /* 0xffffffffff477424 */ /* 0x000fe200078e00ff */
[----:B------:R-:W-:Y:S01]  /*4770*/  IADD3.X R17, R17, UR42, RZ, P0, !PT ;  /* 0x0000002a11117c10 */ /* 0x000fe200087fe4ff */
[----:B------:R-:W-:Y:S01]  /*4780*/  IMAD.MOV.U32 R23, RZ, RZ, -0x1 ;  /* 0xffffffffff177424 */ /* 0x000fe200078e00ff */
[----:B------:R-:W-:-:S04]  /*4790*/  ISETP.GE.U32.AND P0, PT, R16, UR4, PT ;  /* 0x0000000410007c0c */ /* 0x000fc8000bf06070 */
[----:B------:R-:W-:-:S13]  /*47a0*/  ISETP.GE.U32.AND.EX P0, PT, R17, UR5, PT, P0 ;  /* 0x0000000511007c0c */ /* 0x000fda000bf06100 */
[----:B------:R-:W-:Y:S05]  /*47b0*/  @P0 BRA `(.L_x_96) ;  /* 0x00000004004c0947 */ /* 0x000fea0003800000 */
[----:B-1----:R-:W1:Y:S01]  /*47c0*/  LDC.64 R10, c[0x0][0x628] ;  /* 0x00018a00ff0a7b82 */ /* 0x002e620000000a00 */
[----:B------:R-:W1:Y:S01]  /*47d0*/  S2R R12, SR_CTAID.X ;  /* 0x00000000000c7919 */ /* 0x000e620000002500 */
[----:B------:R-:W-:Y:S02]  /*47e0*/  IMAD.MOV.U32 R8, RZ, RZ, R16 ;  /* 0x000000ffff087224 */ /* 0x000fe400078e0010 */
[----:B0-----:R-:W-:Y:S01]  /*47f0*/  IMAD.MOV.U32 R9, RZ, RZ, R17 ;  /* 0x000000ffff097224 */ /* 0x001fe200078e0011 */
[----:B--2---:R-:W0:Y:S03]  /*4800*/  S2R R20, SR_CTAID.Y ;  /* 0x0000000000147919 */ /* 0x004e260000002600 */
[----:B------:R-:W2:Y:S08]  /*4810*/  LDC R0, c[0x0][0x630] ;  /* 0x00018c00ff007b82 */ /* 0x000eb00000000800 */
[----:B------:R-:W0:Y:S01]  /*4820*/  LDC.64 R14, c[0x0][0x620] ;  /* 0x00018800ff0e7b82 */ /* 0x000e220000000a00 */
[----:B-1----:R-:W-:-:S04]  /*4830*/  ISETP.NE.U32.AND P0, PT, R10, RZ, PT ;  /* 0x000000ff0a00720c */ /* 0x002fc80003f05070 */
[----:B------:R-:W-:-:S13]  /*4840*/  ISETP.NE.AND.EX P0, PT, R11, RZ, PT, P0 ;  /* 0x000000ff0b00720c */ /* 0x000fda0003f05300 */
[----:B0-2---:R-:W-:Y:S05]  /*4850*/  @!P0 BRA `(.L_x_97) ;  /* 0x0000000000288947 */ /* 0x005fea0003800000 */
        /* <DEDUP_REMOVED lines=10> */
.L_x_97:
[-CC-:B------:R-:W-:Y:S01]  /*4900*/  SHF.R.U64 R23, R8, R0.reuse, R9.reuse ;  /* 0x0000000008177219 */ /* 0x180fe20000001209 */
[----:B------:R-:W0:Y:S01]  /*4910*/  LDC.64 R26, c[0x0][0x640] ;  /* 0x00019000ff1a7b82 */ /* 0x000e220000000a00 */
[----:B------:R-:W-:Y:S01]  /*4920*/  SHF.R.U32.HI R0, RZ, R0, R9 ;  /* 0x00000000ff007219 */ /* 0x000fe20000011609 */
[----:B------:R-:W-:Y:S01]  /*4930*/  ULDC UR4, c[0x0][0x150] ;  /* 0x0000540000047ab9 */ /* 0x000fe20000000800 */
[----:B------:R-:W-:Y:S02]  /*4940*/  IADD3 R3, P0, RZ, -R23, RZ ;  /* 0x80000017ff037210 */ /* 0x000fe40007f1e0ff */
[----:B------:R-:W-:-:S03]  /*4950*/  I2FP.F32.U32 R7, R12 ;  /* 0x0000000c00077245 */ /* 0x000fc60000201000 */
[----:B------:R-:W1:Y:S01]  /*4960*/  LDC R6, c[0x0][0x618] ;  /* 0x00018600ff067b82 */ /* 0x000e620000000800 */
[----:B------:R-:W-:Y:S02]  /*4970*/  IMAD.X R5, RZ, RZ, ~R0, P0 ;  /* 0x000000ffff057224 */ /* 0x000fe400000e0e00 */
[----:B------:R-:W-:Y:S01]  /*4980*/  FMUL R7, R7, UR4 ;  /* 0x0000000407077c20 */ /* 0x000fe20008400000 */
[----:B------:R-:W-:Y:S01]  /*4990*/  ULDC UR4, c[0x0][0x154] ;  /* 0x0000550000047ab9 */ /* 0x000fe20000000800 */
[-C--:B------:R-:W-:Y:S02]  /*49a0*/  IMAD R0, R5, R14.reuse, RZ ;  /* 0x0000000e05007224 */ /* 0x080fe400078e02ff */
[C---:B------:R-:W-:Y:S01]  /*49b0*/  IMAD.WIDE.U32 R4, R3.reuse, R14, R16 ;  /* 0x0000000e03047225 */ /* 0x040fe200078e0010 */
[----:B------:R-:W2:Y:S01]  /*49c0*/  LDC R11, c[0x0][0x608] ;  /* 0x00018200ff0b7b82 */ /* 0x000ea20000000800 */
[----:B------:R-:W3:Y:S02]  /*49d0*/  F2I.U32.TRUNC.NTZ R7, R7 ;  /* 0x0000000700077305 */ /* 0x000ee4000020f000 */
[----:B------:R-:W-:-:S04]  /*49e0*/  IMAD R3, R3, R15, R0 ;  /* 0x0000000f03037224 */ /* 0x000fc800078e0200 */
[----:B------:R-:W-:Y:S01]  /*49f0*/  IMAD.IADD R3, R5, 0x1, R3 ;  /* 0x0000000105037824 */ /* 0x000fe200078e0203 */
[----:B------:R-:W4:Y:S01]  /*4a00*/  LDC R8, c[0x0][0x658] ;  /* 0x00019600ff087b82 */ /* 0x000f220000000800 */
[----:B------:R-:W-:Y:S02]  /*4a10*/  I2FP.F32.U32 R5, R20 ;  /* 0x0000001400057245 */ /* 0x000fe40000201000 */
[----:B0-----:R-:W-:-:S04]  /*4a20*/  ISETP.NE.U32.AND P0, PT, R26, RZ, PT ;  /* 0x000000ff1a00720c */ /* 0x001fc80003f05070 */
[----:B------:R-:W-:Y:S01]  /*4a30*/  ISETP.NE.AND.EX P0, PT, R27, RZ, PT, P0 ;  /* 0x000000ff1b00720c */ /* 0x000fe20003f05300 */
[----:B------:R-:W0:Y:S01]  /*4a40*/  LDC R9, c[0x0][0x144] ;  /* 0x00005100ff097b82 */ /* 0x000e220000000800 */
[-C--:B-1----:R-:W-:Y:S01]  /*4a50*/  SHF.R.U32.HI R0, RZ, R6.reuse, R3 ;  /* 0x00000006ff007219 */ /* 0x082fe20000011603 */
[----:B---3--:R-:W-:Y:S01]  /*4a60*/  IMAD.MOV R7, RZ, RZ, -R7 ;  /* 0x000000ffff077224 */ /* 0x008fe200078e0a07 */
[----:B------:R-:W-:Y:S01]  /*4a70*/  SHF.R.U64 R13, R4, R6, R3 ;  /* 0x00000006040d7219 */ /* 0x000fe20000001203 */
[----:B------:R-:W-:-:S04]  /*4a80*/  FMUL R6, R5, UR4 ;  /* 0x0000000405067c20 */ /* 0x000fc80008400000 */
[----:B------:R-:W1:Y:S01]  /*4a90*/  LDC R21, c[0x0][0x148] ;  /* 0x00005200ff157b82 */ /* 0x000e620000000800 */
[-CC-:B--2---:R-:W-:Y:S02]  /*4aa0*/  SHF.R.U64 R10, R13, R11.reuse, R0.reuse ;  /* 0x0000000b0d0a7219 */ /* 0x184fe40000001200 */
[----:B------:R-:W-:Y:S02]  /*4ab0*/  SHF.R.U32.HI R3, RZ, R11, R0 ;  /* 0x0000000bff037219 */ /* 0x000fe40000011600 */
[----:B------:R2:W3:Y:S03]  /*4ac0*/  F2I.U32.TRUNC.NTZ R0, R6 ;  /* 0x0000000600007305 */ /* 0x0004e6000020f000 */
[----:B------:R-:W1:Y:S01]  /*4ad0*/  LDC R14, c[0x0][0x648] ;  /* 0x00019200ff0e7b82 */ /* 0x000e620000000800 */
[-CC-:B----4-:R-:W-:Y:S02]  /*4ae0*/  SHF.R.U64 R15, R10, R8.reuse, R3.reuse ;  /* 0x000000080a0f7219 */ /* 0x190fe40000001203 */
[----:B------:R-:W-:-:S03]  /*4af0*/  SHF.R.U32.HI R5, RZ, R8, R3 ;  /* 0x00000008ff057219 */ /* 0x000fc60000011603 */
[----:B------:R-:W-:Y:S02]  /*4b00*/  IMAD.MOV.U32 R4, RZ, RZ, R15 ;  /* 0x000000ffff047224 */ /* 0x000fe400078e000f */
[----:B------:R-:W4:Y:S01]  /*4b10*/  LDC R24, c[0x0][0x638] ;  /* 0x00018e00ff187b82 */ /* 0x000f220000000800 */
[----:B0-----:R-:W-:-:S07]  /*4b20*/  IMAD R25, R9, R7, R12 ;  /* 0x0000000709197224 */ /* 0x001fce00078e020c */
[----:B------:R-:W0:Y:S08]  /*4b30*/  LDC R28, c[0x0][0x610] ;  /* 0x00018400ff1c7b82 */ /* 0x000e300000000800 */
[----:B------:R-:W0:Y:S01]  /*4b40*/  LDC R29, c[0x0][0x600] ;  /* 0x00018000ff1d7b82 */ /* 0x000e220000000800 */
[----:B--23--:R-:W-:Y:S05]  /*4b50*/  @!P0 BRA `(.L_x_98) ;  /* 0x0000000000288947 */ /* 0x00cfea0003800000 */
[----:B------:R-:W2:Y:S02]  /*4b60*/  LDC R4, c[0x0][0x64c] ;  /* 0x00019300ff047b82 */ /* 0x000ea40000000800 */
[----:B--2---:R-:W-:-:S05]  /*4b70*/  IADD3 R3, P0, R15, R4, RZ ;  /* 0x000000040f037210 */ /* 0x004fca0007f1e0ff */
        /* <DEDUP_REMOVED lines=8> */
.L_x_98:
[----:B------:R-:W-:Y:S02]  /*4c00*/  ISETP.NE.AND P0, PT, R2, 0x1, PT ;  /* 0x000000010200780c */ /* 0x000fe40003f05270 */
[----:B-1----:R-:W-:Y:S01]  /*4c10*/  SHF.R.U64 R3, R4, R14, R5 ;  /* 0x0000000e04037219 */ /* 0x002fe20000001205 */
[----:B------:R-:W-:Y:S01]  /*4c20*/  IMAD.MOV R5, RZ, RZ, -R0 ;  /* 0x000000ffff057224 */ /* 0x000fe200078e0a00 */
[----:B------:R-:W-:Y:S02]  /*4c30*/  LOP3.LUT R0, R10, R67, RZ, 0xc0, !PT ;  /* 0x000000430a007212 */ /* 0x000fe400078ec0ff */
[----:B------:R-:W-:Y:S01]  /*4c40*/  LOP3.LUT R6, R13, R66, RZ, 0xc0, !PT ;  /* 0x000000420d067212 */ /* 0x000fe200078ec0ff */
[----:B------:R-:W-:Y:S02]  /*4c50*/  IMAD.MOV R4, RZ, RZ, -R3 ;  /* 0x000000ffff047224 */ /* 0x000fe400078e0a03 */
[----:B------:R-:W-:Y:S02]  /*4c60*/  IMAD R0, R61, R3, R0 ;  /* 0x000000033d007224 */ /* 0x000fe400078e0200 */
[----:B----4-:R-:W-:-:S02]  /*4c70*/  IMAD R3, R4, R24, R15 ;  /* 0x0000001804037224 */ /* 0x010fc400078e020f */
[----:B------:R-:W-:Y:S02]  /*4c80*/  @P0 IMAD R25, R21, R5, R20 ;  /* 0x0000000515190224 */ /* 0x000fe400078e0214 */
[----:B0-----:R-:W-:Y:S02]  /*4c90*/  IMAD R5, R3, R29, R6 ;  /* 0x0000001d03057224 */ /* 0x001fe400078e0206 */
[----:B------:R-:W-:Y:S02]  /*4ca0*/  IMAD R0, R0, R28, R25 ;  /* 0x0000001c00007224 */ /* 0x000fe400078e0219 */
[----:B------:R-:W-:-:S03]  /*4cb0*/  IMAD.MOV.U32 R4, RZ, RZ, 0x1 ;  /* 0x00000001ff047424 */ /* 0x000fc600078e00ff */
[----:B------:R-:W-:Y:S02]  /*4cc0*/  SEL R71, R5, R0, !P0 ;  /* 0x0000000005477207 */ /* 0x000fe40004000000 */
[----:B------:R-:W-:Y:S02]  /*4cd0*/  PRMT R3, R4, 0x7610, R3 ;  /* 0x0000761004037816 */ /* 0x000fe40000000003 */
[----:B------:R-:W-:-:S07]  /*4ce0*/  SEL R0, R0, R5, !P0 ;  /* 0x0000000500007207 */ /* 0x000fce0004000000 */
.L_x_96:
[----:B------:R-:W-:Y:S01]  /*4cf0*/  UIADD3 UR41, UR43, UR41, URZ ;  /* 0x000000292b297290 */ /* 0x000fe2000fffe03f */
[----:B------:R-:W-:Y:S01]  /*4d00*/  LOP3.LUT P0, RZ, R3, 0xff, RZ, 0xc0, !PT ;  /* 0x000000ff03ff7812 */ /* 0x000fe2000780c0ff */
[----:B------:R-:W-:Y:S02]  /*4d10*/  IMAD.MOV.U32 R73, RZ, RZ, R0 ;  /* 0x000000ffff497224 */ /* 0x000fe400078e0000 */
[----:B------:R-:W-:Y:S02]  /*4d20*/  USHF.R.U32.HI UR4, URZ, 0x5, UR41 ;  /* 0x000000053f047899 */ /* 0x000fe40008011629 */
[----:B------:R-:W-:Y:S02]  /*4d30*/  UISETP.GT.U32.AND UP1, UPT, UR41, 0x1f, UPT ;  /* 0x0000001f2900788c */ /* 0x000fe4000bf24070 */
[----:B------:R-:W-:Y:S02]  /*4d40*/  ULOP3.LUT UR4, UR4, 0x1, URZ, 0xc0, !UPT ;  /* 0x0000000104047892 */ /* 0x000fe4000f8ec03f */
[----:B------:R-:W-:-:S02]  /*4d50*/  UISETP.LT.U32.AND UP1, UPT, UR43, 0x20, UP1 ;  /* 0x000000202b00788c */ /* 0x000fc40008f21070 */
[----:B------:R-:W-:Y:S02]  /*4d60*/  UISETP.NE.U32.AND UP0, UPT, UR4, 0x1, UPT ;  /* 0x000000010400788c */ /* 0x000fe4000bf05070 */
[----:B------:R-:W-:Y:S02]  /*4d70*/  USEL UR5, URZ, 0x1, !UP1 ;  /* 0x000000013f057887 */ /* 0x000fe4000c800000 */
[----:B------:R-:W-:Y:S02]  /*4d80*/  UISETP.GT.U32.AND UP0, UPT, UR43, 0x1f, !UP0 ;  /* 0x0000001f2b00788c */ /* 0x000fe4000c704070 */
[----:B------:R-:W-:Y:S02]  /*4d90*/  ULOP3.LUT UR41, UR41, 0x1f, URZ, 0xc0, !UPT ;  /* 0x0000001f29297892 */ /* 0x000fe4000f8ec03f */
[----:B------:R-:W-:-:S04]  /*4da0*/  USEL UR4, URZ, 0x1, !UP0 ;  /* 0x000000013f047887 */ /* 0x000fc8000c000000 */
[----:B------:R-:W-:Y:S01]  /*4db0*/  ULOP3.LUT UR40, UR4, UR40, UR5, 0x96, !UPT ;  /* 0x0000002804287292 */ /* 0x000fe2000f8e9605 */
[----:B------:R-:W-:Y:S11]  /*4dc0*/  @P0 BRA `(.L_x_99) ;  /* 0xffffffc800ac0947 */ /* 0x000ff6000383ffff */
[----:B------:R-:W-:Y:S05]  /*4dd0*/  EXIT ;  /* 0x000000000000794d */ /* 0x000fea0003800000 */
.L_x_8:
        /* <DEDUP_REMOVED lines=26> */
.L_x_101:
[----:B------:R-:W0:Y:S01]  /*4f80*/  LDC.64 R28, c[0x0][0x640] ;  /* 0x00019000ff1c7b82 */ /* 0x000e220000000a00 */
[-CC-:B------:R-:W-:Y:S01]  /*4f90*/  SHF.R.U64 R22, R14, R6.reuse, R15.reuse ;  /* 0x000000060e167219 */ /* 0x180fe2000000120f */
[----:B------:R-:W-:Y:S01]  /*4fa0*/  IMAD.MOV.U32 R30, RZ, RZ, 0x1 ;  /* 0x00000001ff1e7424 */ /* 0x000fe200078e00ff */
[----:B------:R-:W-:Y:S02]  /*4fb0*/  SHF.R.U32.HI R6, RZ, R6, R15 ;  /* 0x00000006ff067219 */ /* 0x000fe4000001160f */
[----:B------:R-:W-:-:S03]  /*4fc0*/  IADD3 R13, P0, RZ, -R22, RZ ;  /* 0x80000016ff0d7210 */ /* 0x000fc60007f1e0ff */
[----:B------:R-:W1:Y:S02]  /*4fd0*/  LDC R12, c[0x0][0x618] ;  /* 0x00018600ff0c7b82 */ /* 0x000e640000000800 */
[----:B------:R-:W-:-:S04]  /*4fe0*/  IMAD.X R11, RZ, RZ, ~R6, P0 ;  /* 0x000000ffff0b7224 */ /* 0x000fc800000e0e06 */
[-C--:B------:R-:W-:Y:S02]  /*4ff0*/  IMAD R6, R11, R26.reuse, RZ ;  /* 0x0000001a0b067224 */ /* 0x080fe400078e02ff */
[----:B------:R-:W2:Y:S01]  /*5000*/  LDC R14, c[0x0][0x608] ;  /* 0x00018200ff0e7b82 */ /* 0x000ea20000000800 */
[----:B------:R-:W-:-:S04]  /*5010*/  IMAD.WIDE.U32 R10, R13, R26, R16 ;  /* 0x0000001a0d0a7225 */ /* 0x000fc800078e0010 */
[----:B------:R-:W-:-:S03]  /*5020*/  IMAD R13, R13, R27, R6 ;  /* 0x0000001b0d0d7224 */ /* 0x000fc600078e0206 */
[----:B------:R-:W3:Y:S01]  /*5030*/  LDC R25, c[0x0][0x658] ;  /* 0x00019600ff197b82 */ /* 0x000ee20000000800 */
[----:B------:R-:W-:Y:S01]  /*5040*/  IMAD.IADD R11, R11, 0x1, R13 ;  /* 0x000000010b0b7824 */ /* 0x000fe200078e020d */
[----:B0-----:R-:W-:-:S04]  /*5050*/  ISETP.NE.U32.AND P0, PT, R28, RZ, PT ;  /* 0x000000ff1c00720c */ /* 0x001fc80003f05070 */
[----:B------:R-:W-:Y:S02]  /*5060*/  ISETP.NE.AND.EX P0, PT, R29, RZ, PT, P0 ;  /* 0x000000ff1d00720c */ /* 0x000fe40003f05300 */
[----:B------:R-:W0:Y:S01]  /*5070*/  LDC R20, c[0x0][0x600] ;  /* 0x00018000ff147b82 */ /* 0x000e220000000800 */
[-CC-:B-1----:R-:W-:Y:S01]  /*5080*/  SHF.R.U64 R8, R10, R12.reuse, R11.reuse ;  /* 0x0000000c0a087219 */ /* 0x182fe2000000120b */
[----:B------:R-:W-:Y:S01]  /*5090*/  IMAD.MOV.U32 R10, RZ, RZ, -0x1 ;  /* 0xffffffffff0a7424 */ /* 0x000fe200078e00ff */
[----:B------:R-:W-:-:S05]  /*50a0*/  SHF.R.U32.HI R11, RZ, R12, R11 ;  /* 0x0000000cff0b7219 */ /* 0x000fca000001160b */
[----:B------:R-:W1:Y:S01]  /*50b0*/  LDC R26, c[0x0][0x648] ;  /* 0x00019200ff1a7b82 */ /* 0x000e620000000800 */
[-CC-:B--2---:R-:W-:Y:S02]  /*50c0*/  SHF.R.U64 R21, R8, R14.reuse, R11.reuse ;  /* 0x0000000e08157219 */ /* 0x184fe4000000120b */
[----:B------:R-:W-:-:S05]  /*50d0*/  SHF.R.U32.HI R6, RZ, R14, R11 ;  /* 0x0000000eff067219 */ /* 0x000fca000001160b */
[----:B------:R-:W2:Y:S01]  /*50e0*/  LDC R27, c[0x0][0x638] ;  /* 0x00018e00ff1b7b82 */ /* 0x000ea20000000800 */
[-C--:B---3--:R-:W-:Y:S02]  /*50f0*/  SHF.L.U32 R10, R10, R25.reuse, RZ ;  /* 0x000000190a0a7219 */ /* 0x088fe400000006ff */
[-CC-:B------:R-:W-:Y:S02]  /*5100*/  SHF.R.U64 R23, R21, R25.reuse, R6.reuse ;  /* 0x0000001915177219 */ /* 0x180fe40000001206 */
[----:B------:R-:W-:Y:S02]  /*5110*/  LOP3.LUT R32, RZ, R10, RZ, 0x33, !PT ;  /* 0x0000000aff207212 */ /* 0x000fe400078e33ff */
[----:B------:R-:W-:Y:S01]  /*5120*/  SHF.R.U32.HI R11, RZ, R25, R6 ;  /* 0x00000019ff0b7219 */ /* 0x000fe20000011606 */
[----:B------:R-:W3:Y:S01]  /*5130*/  LDC R31, c[0x0][0x610] ;  /* 0x00018400ff1f7b82 */ /* 0x000ee20000000800 */
[----:B------:R-:W-:Y:S01]  /*5140*/  IMAD.MOV.U32 R10, RZ, RZ, R23 ;  /* 0x000000ffff0a7224 */ /* 0x000fe200078e0017 */
[----:B------:R-:W-:Y:S06]  /*5150*/  @!P0 BRA `(.L_x_102) ;  /* 0x0000000000288947 */ /* 0x000fec0003800000 */
        /* <DEDUP_REMOVED lines=10> */
.L_x_102:
[----:B------:R-:W-:Y:S02]  /*5200*/  ISETP.NE.AND P0, PT, R2, 0x1, PT ;  /* 0x000000010200780c */ /* 0x000fe40003f05270 */
[----:B-1----:R-:W-:Y:S01]  /*5210*/  SHF.R.U64 R6, R10, R26, R11 ;  /* 0x0000001a0a067219 */ /* 0x002fe2000000120b */
[----:B0-----:R-:W-:Y:S01]  /*5220*/  VIADD R11, R20, 0xffffffff ;  /* 0xffffffff140b7836 */ /* 0x001fe20000000000 */
[----:B------:R-:W-:Y:S02]  /*5230*/  SHF.L.U32 R30, R30, R25, RZ ;  /* 0x000000191e1e7219 */ /* 0x000fe400000006ff */
[----:B------:R-:W-:Y:S01]  /*5240*/  LOP3.LUT R5, R21, R32, RZ, 0xc0, !PT ;  /* 0x0000002015057212 */ /* 0x000fe200078ec0ff */
[----:B------:R-:W-:-:S04]  /*5250*/  IMAD.MOV R10, RZ, RZ, -R6 ;  /* 0x000000ffff0a7224 */ /* 0x000fc800078e0a06 */
[----:B------:R-:W-:Y:S01]  /*5260*/  IMAD R6, R30, R6, R5 ;  /* 0x000000061e067224 */ /* 0x000fe200078e0205 */
[----:B------:R-:W-:Y:S01]  /*5270*/  LOP3.LUT R5, R8, R11, RZ, 0xc0, !PT ;  /* 0x0000000b08057212 */ /* 0x000fe200078ec0ff */
[----:B------:R-:W-:Y:S02]  /*5280*/  @P0 IMAD R7, R9, R24, R4 ;  /* 0x0000001809070224 */ /* 0x000fe400078e0204 */
[----:B--2---:R-:W-:Y:S02]  /*5290*/  IMAD R4, R10, R27, R23 ;  /* 0x0000001b0a047224 */ /* 0x004fe400078e0217 */
[----:B---3--:R-:W-:Y:S02]  /*52a0*/  IMAD R7, R6, R31, R7 ;  /* 0x0000001f06077224 */ /* 0x008fe400078e0207 */
[----:B------:R-:W-:Y:S02]  /*52b0*/  IMAD R4, R4, R20, R5 ;  /* 0x0000001404047224 */ /* 0x000fe400078e0205 */
[----:B------:R-:W-:-:S02]  /*52c0*/  IMAD.MOV.U32 R8, RZ, RZ, 0x1 ;  /* 0x00000001ff087424 */ /* 0x000fc400078e00ff */
[----:B------:R-:W-:Y:S01]  /*52d0*/  IMAD.MOV.U32 R6, RZ, RZ, R22 ;  /* 0x000000ffff067224 */ /* 0x000fe200078e0016 */
[----:B------:R-:W-:Y:S02]  /*52e0*/  SEL R20, R4, R7, !P0 ;  /* 0x0000000704147207 */ /* 0x000fe40004000000 */
[----:B------:R-:W-:-:S07]  /*52f0*/  SEL R21, R7, R4, !P0 ;  /* 0x0000000407157207 */ /* 0x000fce0004000000 */
.L_x_100:
[----:B------:R-:W-:-:S08]  /*5300*/  NOP ;  /* 0x0000000000007918 */ /* 0x000fd00000000000 */
[----:B------:R-:W0:-:S00]  /*5310*/  USETMAXREG.DEALLOC.CTAPOOL 0x28 ;  /* 0x00000028000079c8 */ /* 0x000e0000080e0500 */
[----:B0-----:R-:W-:-:S13]  /*5320*/  ISETP.NE.AND P0, PT, R3, RZ, PT ;  /* 0x000000ff0300720c */ /* 0x001fda0003f05270 */
[----:B------:R-:W-:Y:S05]  /*5330*/  @P0 EXIT ;  /* 0x000000000000094d */ /* 0x000fea0003800000 */
[----:B------:R-:W-:Y:S01]  /*5340*/  LOP3.LUT P0, RZ, R8, 0xff, RZ, 0xc0, !PT ;  /* 0x000000ff08ff7812 */ /* 0x000fe2000780c0ff */
[----:B------:R-:W-:Y:S02]  /*5350*/  IMAD.MOV.U32 R3, RZ, RZ, 0x1 ;  /* 0x00000001ff037424 */ /* 0x000fe400078e00ff */
[----:B------:R-:W-:-:S10]  /*5360*/  IMAD.MOV.U32 R8, RZ, RZ, RZ ;  /* 0x000000ffff087224 */ /* 0x000fd400078e00ff */
[----:B------:R-:W-:Y:S05]  /*5370*/  @!P0 BRA `(.L_x_103) ;  /* 0x0000000c002c8947 */ /* 0x000fea0003800000 */
[----:B------:R-:W0:Y:S01]  /*5380*/  LDC R3, c[0x0][0x28c] ;  /* 0x0000a300ff037b82 */ /* 0x000e220000000800 */
[----:B------:R-:W1:Y:S01]  /*5390*/  S2R R12, SR_CgaCtaId ;  /* 0x00000000000c7919 */ /* 0x000e620000008800 */
[----:B------:R-:W-:Y:S01]  /*53a0*/  ULDC UR5, c[0x0][0x658] ;  /* 0x0001960000057ab9 */ /* 0x000fe20000000800 */
[----:B------:R-:W-:Y:S01]  /*53b0*/  UMOV UR6, 0xffffffff ;  /* 0xffffffff00067882 */ /* 0x000fe20000000000 */
[----:B------:R-:W-:Y:S01]  /*53c0*/  BSSY B0, `(.L_x_103) ;  /* 0x00000c6000007945 */ /* 0x000fe20003800000 */
[----:B------:R-:W-:Y:S01]  /*53d0*/  USHF.L.U32 UR6, UR6, UR5, URZ ;  /* 0x0000000506067299 */ /* 0x000fe2000800063f */
[----:B------:R-:W-:Y:S01]  /*53e0*/  IMAD.MOV.U32 R10, RZ, RZ, 0x1 ;  /* 0x00000001ff0a7424 */ /* 0x000fe200078e00ff */
[----:B------:R-:W-:Y:S01]  /*53f0*/  LOP3.LUT R19, R18, 0x2, RZ, 0xfc, !PT ;  /* 0x0000000212137812 */ /* 0x000fe200078efcff */
[----:B------:R-:W-:Y:S01]  /*5400*/  IMAD.MOV.U32 R8, RZ, RZ, RZ ;  /* 0x000000ffff087224 */ /* 0x000fe200078e00ff */
[----:B------:R-:W-:Y:S01]  /*5410*/  ULDC UR4, c[0x0][0x600] ;  /* 0x0001800000047ab9 */ /* 0x000fe20000000800 */
[----:B------:R-:W-:Y:S01]  /*5420*/  UMOV UR7, 0x1 ;  /* 0x0000000100077882 */ /* 0x000fe20000000000 */
[----:B------:R-:W-:-:S02]  /*5430*/  UIADD3 UR15, UR4, -0x1, URZ ;  /* 0xffffffff040f7890 */ /* 0x000fc4000fffe03f */
[----:B------:R-:W-:Y:S02]  /*5440*/  USHF.L.U32 UR17, UR7, UR5, URZ ;  /* 0x0000000507117299 */ /* 0x000fe4000800063f */
[----:B------:R-:W-:Y:S01]  /*5450*/  ULOP3.LUT UR16, URZ, UR6, URZ, 0x33, !UPT ;  /* 0x000000063f107292 */ /* 0x000fe2000f8e333f */
[----:B------:R-:W-:Y:S01]  /*5460*/  ULDC.64 UR20, c[0x0][0x198] ;  /* 0x0000660000147ab9 */ /* 0x000fe20000000a00 */
[----:B0-----:R-:W-:-:S05]  /*5470*/  VIADD R3, R3, 0xf ;  /* 0x0000000f03037836 */ /* 0x001fca0000000000 */
[----:B------:R-:W-:-:S04]  /*5480*/  SHF.R.S32.HI R4, RZ, 0x1f, R3 ;  /* 0x0000001fff047819 */ /* 0x000fc80000011403 */
[----:B------:R-:W-:Y:S01]  /*5490*/  LEA.HI R4, R4, R3, RZ, 0x4 ;  /* 0x0000000304047211 */ /* 0x000fe200078f20ff */
[C---:B-1----:R-:W-:Y:S02]  /*54a0*/  IMAD.SHL.U32 R11, R12.reuse, 0x10, RZ ;  /* 0x000000100c0b7824 */ /* 0x042fe400078e00ff */
[----:B------:R-:W-:Y:S01]  /*54b0*/  IMAD.SHL.U32 R12, R12, 0x100, RZ ;  /* 0x000001000c0c7824 */ /* 0x000fe200078e00ff */
[----:B------:R-:W-:Y:S01]  /*54c0*/  SHF.R.S32.HI R9, RZ, 0x4, R4 ;  /* 0x00000004ff097819 */ /* 0x000fe20000011404 */
[----:B------:R-:W-:Y:S01]  /*54d0*/  IMAD.MOV.U32 R3, RZ, RZ, 0x1 ;  /* 0x00000001ff037424 */ /* 0x000fe200078e00ff */
[----:B------:R-:W-:Y:S02]  /*54e0*/  LOP3.LUT R11, R11, 0x10, RZ, 0xc0, !PT ;  /* 0x000000100b0b7812 */ /* 0x000fe400078ec0ff */
[----:B------:R-:W-:Y:S01]  /*54f0*/  LOP3.LUT R12, R12, 0x100, RZ, 0xc0, !PT ;  /* 0x000001000c0c7812 */ /* 0x000fe200078ec0ff */
[----:B------:R-:W-:-:S07]  /*5500*/  VIADD R13, R9, 0x1 ;  /* 0x00000001090d7836 */ /* 0x000fce0000000000 */
.L_x_114:
[----:B------:R-:W-:-:S03]  /*5510*/  UMOV UR4, 0xffffffff ;  /* 0xffffffff00047882 */ /* 0x000fc60000000000 */
[----:B------:R-:W-:Y:S05]  /*5520*/  BRA.DIV UR4, `(.L_x_104) ;  /* 0x0000001e049c7947 */ /* 0x000fea000b800000 */
[----:B------:R-:W-:-:S13]  /*5530*/  ELECT P6, URZ, PT ;  /* 0x00000000003f782f */ /* 0x000fda00038c0000 */
.L_x_153:
[----:B------:R-:W0:Y:S01]  /*5540*/  LDC R4, c[0x0][0x28c] ;  /* 0x0000a300ff047b82 */ /* 0x000e220000000800 */
[----:B------:R-:W-:Y:S01]  /*5550*/  BSSY B1, `(.L_x_105) ;  /* 0x0000038000017945 */ /* 0x000fe20003800000 */
[----:B0-----:R-:W-:-:S13]  /*5560*/  ISETP.LT.OR P6, PT, R4, 0x1, !P6 ;  /* 0x000000010400780c */ /* 0x001fda00077c1670 */
[----:B------:R-:W-:Y:S05]  /*5570*/  @P6 BRA `(.L_x_106) ;  /* 0x0000000000d46947 */ /* 0x000fea0003800000 */
[----:B------:R-:W-:Y:S02]  /*5580*/  IMAD R20, R20, 0x20, R11 ;  /* 0x0000002014147824 */ /* 0x000fe400078e020b */
[----:B------:R-:W-:Y:S02]  /*5590*/  IMAD R21, R21, 0xc0, RZ ;  /* 0x000000c015157824 */ /* 0x000fe400078e02ff */
[----:B------:R-:W-:Y:S02]  /*55a0*/  IMAD.MOV.U32 R24, RZ, RZ, RZ ;  /* 0x000000ffff187224 */ /* 0x000fe400078e00ff */
[----:B------:R-:W-:Y:S02]  /*55b0*/  IMAD.MOV.U32 R4, RZ, RZ, R13 ;  /* 0x000000ffff047224 */ /* 0x000fe400078e000d */
[----:B------:R-:W-:Y:S02]  /*55c0*/  IMAD.MOV.U32 R5, RZ, RZ, R3 ;  /* 0x000000ffff057224 */ /* 0x000fe400078e0003 */
[----:B------:R-:W-:-:S07]  /*55d0*/  IMAD.MOV.U32 R7, RZ, RZ, R8 ;  /* 0x000000ffff077224 */ /* 0x000fce00078e0008 */
.L_x_109:
[----:B------:R-:W0:Y:S01]  /*55e0*/  S2R R15, SR_CgaCtaId ;  /* 0x00000000000f7919 */ /* 0x000e220000008800 */
[----:B------:R-:W-:Y:S02]  /*55f0*/  MOV R14, 0x400 ;  /* 0x00000400000e7802 */ /* 0x000fe40000000f00 */
[----:B------:R-:W-:Y:S02]  /*5600*/  ISETP.NE.AND P1, PT, R0, RZ, PT ;  /* 0x000000ff0000720c */ /* 0x000fe40003f25270 */
[----:B0-----:R-:W-:Y:S02]  /*5610*/  LEA R22, R15, R14, 0x18 ;  /* 0x0000000e0f167211 */ /* 0x001fe400078ec0ff */
[----:B------:R-:W-:-:S09]  /*5620*/  SHF.L.U32 R14, R5, 0x1f, RZ ;  /* 0x0000001f050e7819 */ /* 0x000fd200000006ff */
[----:B------:R-:W0:Y:S01]  /*5630*/  @!P1 LDC R15, c[0x0][0x500] ;  /* 0x00014000ff0f9b82 */ /* 0x000e220000000800 */
[----:B------:R-:W-:-:S04]  /*5640*/  IMAD R23, R7, 0x8, R22 ;  /* 0x0000000807177824 */ /* 0x000fc800078e0216 */
[----:B------:R-:W1:Y:S02]  /*5650*/  SYNCS.PHASECHK.TRANS64.TRYWAIT P0, [R23+URZ+0x100], R14 ;  /* 0x0001000e170075a7 */ /* 0x000e64000800017f */
[----:B-1----:R-:W-:Y:S05]  /*5660*/  @!P0 BRA `(.L_x_107) ;  /* 0x0000001c006c8947 */ /* 0x002fea0003800000 */
.L_x_154:
[----:B-1----:R-:W-:Y:S01]  /*5670*/  PRMT R14, R19, 0x9910, RZ ;  /* 0x00009910130e7816 */ /* 0x002fe200000000ff */
[----:B0-----:R0:W-:Y:S03]  /*5680*/  @!P1 SYNCS.ARRIVE.TRANS64 RZ, [R23+URZ], R15 ;  /* 0x0000000f17ff99a7 */ /* 0x0011e6000800003f */
[----:B------:R-:W-:-:S13]  /*5690*/  ISETP.NE.AND P0, PT, R14, 0x2, PT ;  /* 0x000000020e00780c */ /* 0x000fda0003f05270 */
[----:B0-----:R-:W-:Y:S05]  /*56a0*/  @P0 BRA `(.L_x_108) ;  /* 0x0000000000040947 */ /* 0x001fea0003800000 */
[----:B------:R-:W-:Y:S01]  /*56b0*/  BPT.TRAP 0x1 ;  /* 0x000000040000795c */ /* 0x000fe20000300000 */
.L_x_108:
[----:B------:R-:W-:Y:S01]  /*56c0*/  IMAD R15, R7, 0x1800, R22 ;  /* 0x00001800070f7824 */ /* 0x000fe200078e0216 */
[----:B------:R-:W-:Y:S01]  /*56d0*/  R2UR UR9, R23 ;  /* 0x00000000170972ca */ /* 0x000fe200000e0000 */
[----:B------:R-:W-:Y:S01]  /*56e0*/  IMAD R14, R7, 0x200, R12 ;  /* 0x00000200070e7824 */ /* 0x000fe200078e020c */
[----:B------:R-:W-:Y:S01]  /*56f0*/  UIADD3 UR4, UP0, UR20, 0xf0, URZ ;  /* 0x000000f014047890 */ /* 0x000fe2000ff1e03f */
[----:B------:R-:W-:Y:S01]  /*5700*/  VIADD R4, R4, 0xffffffff ;  /* 0xffffffff04047836 */ /* 0x000fe20000000000 */
[----:B------:R-:W-:Y:S01]  /*5710*/  R2UR UR5, R15 ;  /* 0x000000000f0572ca */ /* 0x000fe200000e0000 */
[----:B------:R-:W-:Y:S01]  /*5720*/  IMAD R14, R14, 0x2, R22 ;  /* 0x000000020e0e7824 */ /* 0x000fe200078e0216 */
[----:B------:R-:W-:Y:S01]  /*5730*/  R2UR UR11, R21 ;  /* 0x00000000150b72ca */ /* 0x000fe200000e0000 */
[----:B------:R-:W-:Y:S01]  /*5740*/  UIADD3 UR22, UP1, UR20, 0x1f0, URZ ;  /* 0x000001f014167890 */ /* 0x000fe2000ff3e03f */
[----:B------:R-:W-:Y:S01]  /*5750*/  R2UR UR10, R24 ;  /* 0x00000000180a72ca */ /* 0x000fe200000e0000 */
[----:B------:R-:W-:Y:S01]  /*5760*/  VIADD R7, R7, 0x1 ;  /* 0x0000000107077836 */ /* 0x000fe20000000000 */
[----:B------:R-:W-:Y:S01]  /*5770*/  R2UR UR8, R14 ;  /* 0x000000000e0872ca */ /* 0x000fe200000e0000 */
[----:B------:R-:W-:Y:S01]  /*5780*/  UIADD3.X UR23, URZ, UR21, URZ, UP1, !UPT ;  /* 0x000000153f177290 */ /* 0x000fe20008ffe43f */
[----:B------:R-:W-:Y:S01]  /*5790*/  R2UR UR12, R6 ;  /* 0x00000000060c72ca */ /* 0x000fe200000e0000 */
[----:B------:R-:W-:Y:S01]  /*57a0*/  UMOV UR6, 0x0 ;  /* 0x0000000000067882 */ /* 0x000fe20000000000 */
[----:B------:R-:W-:Y:S01]  /*57b0*/  R2UR UR18, R20 ;  /* 0x00000000141272ca */ /* 0x000fe200000e0000 */
[----:B------:R-:W-:Y:S01]  /*57c0*/  UMOV UR7, 0x10000000 ;  /* 0x1000000000077882 */ /* 0x000fe20000000000 */
[----:B------:R-:W-:Y:S01]  /*57d0*/  ISETP.GT.AND P1, PT, R4, 0x1, PT ;  /* 0x000000010400780c */ /* 0x000fe20003f24270 */
[----:B------:R-:W-:Y:S01]  /*57e0*/  UIADD3 UR13, UR5, 0x300, URZ ;  /* 0x00000300050d7890 */ /* 0x000fe2000fffe03f */
[C---:B------:R-:W-:Y:S01]  /*57f0*/  ISETP.NE.AND P0, PT, R7.reuse, 0x20, PT ;  /* 0x000000200700780c */ /* 0x040fe20003f05270 */
[----:B------:R-:W-:Y:S01]  /*5800*/  UIADD3.X UR5, URZ, UR21, URZ, UP0, !UPT ;  /* 0x000000153f057290 */ /* 0x000fe200087fe43f */
[----:B------:R-:W-:Y:S01]  /*5810*/  VIADD R24, R24, 0x10 ;  /* 0x0000001018187836 */ /* 0x000fe20000000000 */
[----:B------:R-:W-:Y:S01]  /*5820*/  UMOV UR19, 0x30000 ;  /* 0x0003000000137882 */ /* 0x000fe20000000000 */
[----:B------:R-:W-:Y:S01]  /*5830*/  SEL R14, RZ, 0x1, P0 ;  /* 0x00000001ff0e7807 */ /* 0x000fe20000000000 */
[----:B------:R-:W-:Y:S01]  /*5840*/  UIADD3 UR14, UR8, 0x30300, URZ ;  /* 0x00030300080e7890 */ /* 0x000fe2000fffe03f */
[----:B------:R-:W-:-:S02]  /*5850*/  SEL R7, R7, RZ, P0 ;  /* 0x000000ff07077207 */ /* 0x000fc40000000000 */
[----:B------:R-:W-:Y:S01]  /*5860*/  UMOV UR8, UR13 ;  /* 0x0000000d00087c82 */ /* 0x000fe20008000000 */
[----:B------:R-:W-:Y:S01]  /*5870*/  LOP3.LUT R5, R5, R14, RZ, 0x3c, !PT ;  /* 0x0000000e05057212 */ /* 0x000fe200078e3cff */
[----:B------:R0:W-:Y:S02]  /*5880*/  UTMALDG.3D [UR8], [UR4], desc[UR6] ;  /* 0x00000608040075b4 */ /* 0x0001e40008011000 */
[----:B0-----:R-:W-:Y:S01]  /*5890*/  UMOV UR8, UR14 ;  /* 0x0000000e00087c82 */ /* 0x001fe20008000000 */
[----:B------:R-:W-:Y:S02]  /*58a0*/  UMOV UR11, UR18 ;  /* 0x00000012000b7c82 */ /* 0x000fe40008000000 */
[----:B------:R0:W-:Y:S02]  /*58b0*/  UTMALDG.3D.MULTICAST [UR8], [UR22], UR19, desc[UR6] ;  /* 0x00000608160073b4 */ /* 0x0001e40008011813 */
[----:B0-----:R-:W-:Y:S05]  /*58c0*/  @P1 BRA `(.L_x_109) ;  /* 0xfffffffc00441947 */ /* 0x001fea000383ffff */
.L_x_106:
[----:B------:R-:W-:Y:S05]  /*58d0*/  BSYNC B1 ;  /* 0x0000000000017941 */ /* 0x000fea0003800000 */
.L_x_105:
[----:B------:R-:W-:Y:S01]  /*58e0*/  LOP3.LUT P1, RZ, R10, 0xff, RZ, 0xc0, !PT ;  /* 0x000000ff0aff7812 */ /* 0x000fe2000782c0ff */
[----:B------:R-:W-:Y:S01]  /*58f0*/  IMAD.IADD R8, R9, 0x1, R8 ;  /* 0x0000000109087824 */ /* 0x000fe200078e0208 */
[----:B------:R-:W-:Y:S01]  /*5900*/  IADD3 R16, P2, R16, UR36, RZ ;  /* 0x0000002410107c10 */ /* 0x000fe2000ff5e0ff */
[----:B------:R-:W-:Y:S01]  /*5910*/  ULDC.64 UR4, c[0x0][0x650] ;  /* 0x0001940000047ab9 */ /* 0x000fe20000000a00 */
[----:B------:R-:W-:Y:S01]  /*5920*/  BSSY B1, `(.L_x_110) ;  /* 0x000006d000017945 */ /* 0x000fe20003800000 */
[----:B------:R-:W-:Y:S01]  /*5930*/  IMAD.MOV.U32 R21, RZ, RZ, -0x1 ;  /* 0xffffffffff157424 */ /* 0x000fe200078e00ff */
[----:B------:R-:W-:Y:S01]  /*5940*/  SHF.R.U32.HI R4, RZ, 0x5, R8 ;  /* 0x00000005ff047819 */ /* 0x000fe20000011608 */
[----:B------:R-:W-:Y:S01]  /*5950*/  IMAD.MOV.U32 R20, RZ, RZ, -0x1 ;  /* 0xffffffffff147424 */ /* 0x000fe200078e00ff */
[----:B------:R-:W-:Y:S02]  /*5960*/  ISETP.GT.U32.AND P0, PT, R8, 0x1f, PT ;  /* 0x0000001f0800780c */ /* 0x000fe40003f04070 */
[----:B------:R-:W-:-:S02]  /*5970*/  LOP3.LUT R4, R4, 0x1, RZ, 0xc0, !PT ;  /* 0x0000000104047812 */ /* 0x000fc400078ec0ff */
[----:B------:R-:W-:Y:S01]  /*5980*/  ISETP.LT.U32.AND P0, PT, R9, 0x20, P0 ;  /* 0x000000200900780c */ /* 0x000fe20000701070 */
[----:B------:R-:W0:Y:S01]  /*5990*/  @P1 S2R R6, SR_CgaCtaId ;  /* 0x0000000000061919 */ /* 0x000e220000008800 */
[----:B------:R-:W-:Y:S02]  /*59a0*/  @P1 MOV R5, 0x400 ;  /* 0x0000040000051802 */ /* 0x000fe40000000f00 */
[----:B------:R-:W-:Y:S02]  /*59b0*/  IADD3.X R17, R17, UR42, RZ, P2, !PT ;  /* 0x0000002a11117c10 */ /* 0x000fe400097fe4ff */
[----:B------:R-:W-:Y:S02]  /*59c0*/  ISETP.GE.U32.AND P2, PT, R16, UR4, PT ;  /* 0x0000000410007c0c */ /* 0x000fe4000bf46070 */
[----:B------:R-:W-:Y:S02]  /*59d0*/  LOP3.LUT R8, R8, 0x1f, RZ, 0xc0, !PT ;  /* 0x0000001f08087812 */ /* 0x000fe400078ec0ff */
[----:B------:R-:W-:-:S02]  /*59e0*/  PRMT R10, RZ, 0x7610, R10 ;  /* 0x00007610ff0a7816 */ /* 0x000fc4000000000a */
[----:B0-----:R-:W-:Y:S01]  /*59f0*/  @P1 LEA R5, R6, R5, 0x18 ;  /* 0x0000000506051211 */ /* 0x001fe200078ec0ff */
[----:B------:R-:W-:-:S03]  /*5a00*/  IMAD.MOV.U32 R6, RZ, RZ, -0x1 ;  /* 0xffffffffff067424 */ /* 0x000fc600078e00ff */
[----:B------:R0:W-:Y:S01]  /*5a10*/  @P1 SYNCS.ARRIVE.TRANS64.A1T0 RZ, [R5+URZ+0x218], RZ ;  /* 0x000218ff05ff19a7 */ /* 0x0001e2000810003f */
[----:B------:R-:W-:Y:S02]  /*5a20*/  ISETP.NE.U32.AND P1, PT, R4, 0x1, PT ;  /* 0x000000010400780c */ /* 0x000fe40003f25070 */
[----:B------:R-:W-:Y:S02]  /*5a30*/  SEL R4, RZ, 0x1, !P0 ;  /* 0x00000001ff047807 */ /* 0x000fe40004000000 */
[----:B------:R-:W-:Y:S02]  /*5a40*/  ISETP.GE.U32.AND.EX P0, PT, R17, UR5, PT, P2 ;  /* 0x0000000511007c0c */ /* 0x000fe4000bf06120 */
[----:B------:R-:W-:-:S04]  /*5a50*/  ISETP.GT.U32.AND P1, PT, R9, 0x1f, !P1 ;  /* 0x0000001f0900780c */ /* 0x000fc80004f24070 */
[----:B0-----:R-:W-:-:S04]  /*5a60*/  SEL R5, RZ, 0x1, !P1 ;  /* 0x00000001ff057807 */ /* 0x001fc80004800000 */
[--C-:B------:R-:W-:Y:S02]  /*5a70*/  LOP3.LUT R3, R5, R3, R4.reuse, 0x96, !PT ;  /* 0x0000000305037212 */ /* 0x100fe400078e9604 */
[----:B------:R-:W-:Y:S01]  /*5a80*/  PRMT R4, RZ, 0x7610, R4 ;  /* 0x00007610ff047816 */ /* 0x000fe20000000004 */
[----:B------:R-:W-:Y:S06]  /*5a90*/  @P0 BRA `(.L_x_111) ;  /* 0x0000000400540947 */ /* 0x000fec0003800000 */
[----:B------:R-:W0:Y:S01]  /*5aa0*/  S2R R15, SR_CTAID.X ;  /* 0x00000000000f7919 */ /* 0x000e220000002500 */
[----:B------:R-:W-:Y:S01]  /*5ab0*/  ULDC.64 UR4, c[0x0][0x628] ;  /* 0x00018a0000047ab9 */ /* 0x000fe20000000a00 */
[----:B------:R-:W-:Y:S01]  /*5ac0*/  ULDC UR7, c[0x0][0x630] ;  /* 0x00018c0000077ab9 */ /* 0x000fe20000000800 */
[----:B------:R-:W-:Y:S01]  /*5ad0*/  ISETP.NE.U32.AND P0, PT, RZ, UR4, PT ;  /* 0x00000004ff007c0c */ /* 0x000fe2000bf05070 */
[----:B------:R-:W1:Y:S01]  /*5ae0*/  S2R R20, SR_CTAID.Y ;  /* 0x0000000000147919 */ /* 0x000e620000002600 */
[----:B------:R-:W-:Y:S01]  /*5af0*/  ULDC UR8, c[0x0][0x150] ;  /* 0x0000540000087ab9 */ /* 0x000fe20000000800 */
[----:B------:R-:W-:Y:S01]  /*5b00*/  IMAD.MOV.U32 R4, RZ, RZ, R16 ;  /* 0x000000ffff047224 */ /* 0x000fe200078e0010 */
[----:B------:R-:W-:Y:S01]  /*5b10*/  ISETP.NE.AND.EX P0, PT, RZ, UR5, PT, P0 ;  /* 0x00000005ff007c0c */ /* 0x000fe2000bf05300 */
[----:B------:R-:W-:Y:S01]  /*5b20*/  IMAD.MOV.U32 R5, RZ, RZ, R17 ;  /* 0x000000ffff057224 */ /* 0x000fe200078e0011 */
[----:B0-----:R-:W-:-:S11]  /*5b30*/  I2FP.F32.U32 R22, R15 ;  /* 0x0000000f00167245 */ /* 0x001fd60000201000 */
[----:B------:R-:W-:Y:S05]  /*5b40*/  @!P0 BRA `(.L_x_112) ;  /* 0x0000000000288947 */ /* 0x000fea0003800000 */
[----:B------:R-:W-:Y:S02]  /*5b50*/  ULDC UR6, c[0x0][0x634] ;  /* 0x00018d0000067ab9 */ /* 0x000fe40000000800 */
[----:B------:R-:W-:-:S05]  /*5b60*/  IADD3 R5, P0, R16, UR6, RZ ;  /* 0x0000000610057c10 */ /* 0x000fca000ff1e0ff */
[----:B------:R-:W-:-:S04]  /*5b70*/  IMAD.X R21, RZ, RZ, R17, P0 ;  /* 0x000000ffff157224 */ /* 0x000fc800000e0611 */
[----:B------:R-:W-:-:S04]  /*5b80*/  IMAD.WIDE.U32 R6, R21, UR4, RZ ;  /* 0x0000000415067c25 */ /* 0x000fc8000f8e00ff */
[----:B------:R-:W-:-:S04]  /*5b90*/  IMAD.WIDE.U32 R6, P0, R5, UR5, R6 ;  /* 0x0000000505067c25 */ /* 0x000fc8000f800006 */
[----:B------:R-:W-:-:S04]  /*5ba0*/  IMAD.WIDE.U32 R4, R5, UR4, RZ ;  /* 0x0000000405047c25 */ /* 0x000fc8000f8e00ff */
[----:B------:R-:W-:Y:S01]  /*5bb0*/  IMAD.MOV.U32 R4, RZ, RZ, R7 ;  /* 0x000000ffff047224 */ /* 0x000fe200078e0007 */
[----:B------:R-:W-:Y:S01]  /*5bc0*/  IADD3 RZ, P1, R5, R6, RZ ;  /* 0x0000000605ff7210 */ /* 0x000fe20007f3e0ff */
[----:B------:R-:W-:-:S04]  /*5bd0*/  IMAD.X R5, RZ, RZ, RZ, P0 ;  /* 0x000000ffff057224 */ /* 0x000fc800000e06ff */
[----:B------:R-:W-:-:S08]  /*5be0*/  IMAD.WIDE.U32.X R4, R21, UR5, R4, P1 ;  /* 0x0000000515047c25 */ /* 0x000fd000088e0404 */
.L_x_112:
[--C-:B------:R-:W-:Y:S01]  /*5bf0*/  SHF.R.U64 R14, R4, UR7, R5.reuse ;  /* 0x00000007040e7c19 */ /* 0x100fe20008001205 */
[----:B------:R-:W-:Y:S01]  /*5c00*/  FMUL R22, R22, UR8 ;  /* 0x0000000816167c20 */ /* 0x000fe20008400000 */
[----:B------:R-:W-:Y:S01]  /*5c10*/  SHF.R.U32.HI R4, RZ, UR7, R5 ;  /* 0x00000007ff047c19 */ /* 0x000fe20008011605 */
[----:B------:R-:W0:Y:S01]  /*5c20*/  LDC R6, c[0x0][0x144] ;  /* 0x00005100ff067b82 */ /* 0x000e220000000800 */
[----:B------:R-:W-:Y:S01]  /*5c30*/  IADD3 R5, P0, RZ, -R14, RZ ;  /* 0x8000000eff057210 */ /* 0x000fe20007f1e0ff */
[----:B------:R-:W-:Y:S01]  /*5c40*/  ULDC UR6, c[0x0][0x154] ;  /* 0x0000550000067ab9 */ /* 0x000fe20000000800 */
[----:B-1----:R-:W-:Y:S01]  /*5c50*/  I2FP.F32.U32 R7, R20 ;  /* 0x0000001400077245 */ /* 0x002fe20000201000 */
[----:B------:R-:W1:Y:S01]  /*5c60*/  F2I.U32.TRUNC.NTZ R22, R22 ;  /* 0x0000001600167305 */ /* 0x000e62000020f000 */
[----:B------:R-:W-:Y:S01]  /*5c70*/  ULDC.64 UR4, c[0x0][0x620] ;  /* 0x0001880000047ab9 */ /* 0x000fe20000000a00 */
[----:B------:R-:W-:Y:S01]  /*5c80*/  IMAD.X R4, RZ, RZ, ~R4, P0 ;  /* 0x000000ffff047224 */ /* 0x000fe200000e0e04 */
[----:B------:R-:W-:Y:S01]  /*5c90*/  ISETP.NE.AND P2, PT, R2, 0x1, PT ;  /* 0x000000010200780c */ /* 0x000fe20003f45270 */
[----:B------:R-:W-:Y:S01]  /*5ca0*/  FMUL R23, R7, UR6 ;  /* 0x0000000607177c20 */ /* 0x000fe20008400000 */
[----:B------:R-:W2:Y:S01]  /*5cb0*/  LDC R25, c[0x0][0x148] ;  /* 0x00005200ff197b82 */ /* 0x000ea20000000800 */
[----:B------:R-:W-:Y:S01]  /*5cc0*/  IMAD R4, R4, UR4, RZ ;  /* 0x0000000404047c24 */ /* 0x000fe2000f8e02ff */
[----:B------:R-:W-:-:S02]  /*5cd0*/  ULDC.64 UR6, c[0x0][0x640] ;  /* 0x0001900000067ab9 */ /* 0x000fc40000000a00 */
[----:B------:R-:W-:Y:S01]  /*5ce0*/  ISETP.NE.U32.AND P0, PT, RZ, UR6, PT ;  /* 0x00000006ff007c0c */ /* 0x000fe2000bf05070 */
[----:B------:R-:W3:Y:S01]  /*5cf0*/  F2I.U32.TRUNC.NTZ R23, R23 ;  /* 0x0000001700177305 */ /* 0x000ee2000020f000 */
[C---:B------:R-:W-:Y:S02]  /*5d00*/  IMAD R7, R5.reuse, UR5, R4 ;  /* 0x0000000505077c24 */ /* 0x040fe4000f8e0204 */
[----:B------:R-:W-:Y:S01]  /*5d10*/  IMAD.WIDE.U32 R4, R5, UR4, R16 ;  /* 0x0000000405047c25 */ /* 0x000fe2000f8e0010 */
[----:B------:R-:W-:Y:S01]  /*5d20*/  ULDC UR4, c[0x0][0x618] ;  /* 0x0001860000047ab9 */ /* 0x000fe20000000800 */
[----:B------:R-:W-:Y:S02]  /*5d30*/  ISETP.NE.AND.EX P0, PT, RZ, UR7, PT, P0 ;  /* 0x00000007ff007c0c */ /* 0x000fe4000bf05300 */
[----:B------:R-:W-:Y:S02]  /*5d40*/  IMAD.IADD R5, R5, 0x1, R7 ;  /* 0x0000000105057824 */ /* 0x000fe400078e0207 */
[----:B-1----:R-:W-:-:S03]  /*5d50*/  IMAD.MOV R22, RZ, RZ, -R22 ;  /* 0x000000ffff167224 */ /* 0x002fc600078e0a16 */
[----:B------:R-:W-:Y:S01]  /*5d60*/  SHF.R.U64 R21, R4, UR4, R5 ;  /* 0x0000000404157c19 */ /* 0x000fe20008001205 */
[----:B0-----:R-:W-:Y:S01]  /*5d70*/  IMAD R15, R6, R22, R15 ;  /* 0x00000016060f7224 */ /* 0x001fe200078e020f */
[----:B------:R-:W-:Y:S01]  /*5d80*/  SHF.R.U32.HI R4, RZ, UR4, R5 ;  /* 0x00000004ff047c19 */ /* 0x000fe20008011605 */
[----:B------:R-:W-:Y:S01]  /*5d90*/  ULDC UR4, c[0x0][0x608] ;  /* 0x0001820000047ab9 */ /* 0x000fe20000000800 */
[----:B---3--:R-:W-:Y:S02]  /*5da0*/  IMAD.MOV R6, RZ, RZ, -R23 ;  /* 0x000000ffff067224 */ /* 0x008fe400078e0a17 */
[--C-:B------:R-:W-:Y:S02]  /*5db0*/  SHF.R.U64 R22, R21, UR4, R4.reuse ;  /* 0x0000000415167c19 */ /* 0x100fe40008001204 */
[----:B------:R-:W-:Y:S01]  /*5dc0*/  SHF.R.U32.HI R5, RZ, UR4, R4 ;  /* 0x00000004ff057c19 */ /* 0x000fe20008011604 */
[----:B------:R-:W-:Y:S01]  /*5dd0*/  ULDC UR4, c[0x0][0x658] ;  /* 0x0001960000047ab9 */ /* 0x000fe20000000800 */
[----:B--2---:R-:W-:-:S02]  /*5de0*/  @P2 IMAD R15, R25, R6, R20 ;  /* 0x00000006190f2224 */ /* 0x004fc400078e0214 */
[--C-:B------:R-:W-:Y:S02]  /*5df0*/  SHF.R.U64 R20, R22, UR4, R5.reuse ;  /* 0x0000000416147c19 */ /* 0x100fe40008001205 */
[----:B------:R-:W-:-:S03]  /*5e00*/  SHF.R.U32.HI R23, RZ, UR4, R5 ;  /* 0x00000004ff177c19 */ /* 0x000fc60008011605 */
[----:B------:R-:W-:Y:S02]  /*5e10*/  IMAD.MOV.U32 R6, RZ, RZ, R20 ;  /* 0x000000ffff067224 */ /* 0x000fe400078e0014 */
[----:B------:R-:W-:Y:S01]  /*5e20*/  IMAD.MOV.U32 R5, RZ, RZ, R23 ;  /* 0x000000ffff057224 */ /* 0x000fe200078e0017 */
[----:B------:R-:W-:Y:S06]  /*5e30*/  @!P0 BRA `(.L_x_113) ;  /* 0x00000000002c8947 */ /* 0x000fec0003800000 */
        /* <DEDUP_REMOVED lines=9> */
[----:B------:R-:W-:-:S04]  /*5ed0*/  IMAD.WIDE.U32.X R4, R23, UR7, R4, P1 ;  /* 0x0000000717047c25 */ /* 0x000fc800088e0404 */
[----:B------:R-:W-:-:S07]  /*5ee0*/  IMAD.MOV.U32 R6, RZ, RZ, R4 ;  /* 0x000000ffff067224 */ /* 0x000fce00078e0004 */
.L_x_113:
[----:B------:R-:W-:Y:S01]  /*5ef0*/  ULDC UR4, c[0x0][0x648] ;  /* 0x0001920000047ab9 */ /* 0x000fe20000000800 */
[----:B------:R-:W-:Y:S01]  /*5f00*/  LOP3.LUT R4, R22, UR16, RZ, 0xc0, !PT ;  /* 0x0000001016047c12 */ /* 0x000fe2000f8ec0ff */
[----:B------:R-:W-:Y:S01]  /*5f10*/  ULDC UR5, c[0x0][0x610] ;  /* 0x0001840000057ab9 */ /* 0x000fe20000000800 */
[----:B------:R-:W-:Y:S01]  /*5f20*/  SHF.R.U64 R5, R6, UR4, R5 ;  /* 0x0000000406057c19 */ /* 0x000fe20008001205 */
[----:B------:R-:W-:Y:S01]  /*5f30*/  ULDC UR4, c[0x0][0x638] ;  /* 0x00018e0000047ab9 */ /* 0x000fe20000000800 */
[----:B------:R-:W-:-:S03]  /*5f40*/  LOP3.LUT R21, R21, UR15, RZ, 0xc0, !PT ;  /* 0x0000000f15157c12 */ /* 0x000fc6000f8ec0ff */
[----:B------:R-:W-:Y:S02]  /*5f50*/  IMAD.MOV R7, RZ, RZ, -R5 ;  /* 0x000000ffff077224 */ /* 0x000fe400078e0a05 */
[----:B------:R-:W-:Y:S02]  /*5f60*/  IMAD R4, R5, UR17, R4 ;  /* 0x0000001105047c24 */ /* 0x000fe4000f8e0204 */
[----:B------:R-:W-:Y:S01]  /*5f70*/  IMAD R20, R7, UR4, R20 ;  /* 0x0000000407147c24 */ /* 0x000fe2000f8e0214 */
[----:B------:R-:W-:Y:S01]  /*5f80*/  ULDC UR4, c[0x0][0x600] ;  /* 0x0001800000047ab9 */ /* 0x000fe20000000800 */
[----:B------:R-:W-:Y:S02]  /*5f90*/  IMAD R15, R4, UR5, R15 ;  /* 0x00000005040f7c24 */ /* 0x000fe4000f8e020f */
[----:B------:R-:W-:Y:S02]  /*5fa0*/  IMAD R6, R20, UR4, R21 ;  /* 0x0000000414067c24 */ /* 0x000fe4000f8e0215 */
[----:B------:R-:W-:-:S03]  /*5fb0*/  IMAD.MOV.U32 R4, RZ, RZ, 0x1 ;  /* 0x00000001ff047424 */ /* 0x000fc600078e00ff */
[----:B------:R-:W-:Y:S02]  /*5fc0*/  SEL R20, R6, R15, !P2 ;  /* 0x0000000f06147207 */ /* 0x000fe40005000000 */
[----:B------:R-:W-:Y:S01]  /*5fd0*/  SEL R21, R15, R6, !P2 ;  /* 0x000000060f157207 */ /* 0x000fe20005000000 */
[----:B------:R-:W-:-:S07]  /*5fe0*/  IMAD.MOV.U32 R6, RZ, RZ, R14 ;  /* 0x000000ffff067224 */ /* 0x000fce00078e000e */
.L_x_111:
[----:B------:R-:W-:Y:S05]  /*5ff0*/  BSYNC B1 ;  /* 0x0000000000017941 */ /* 0x000fea0003800000 */
.L_x_110:
[----:B------:R-:W-:-:S13]  /*6000*/  LOP3.LUT P0, RZ, R4, 0xff, RZ, 0xc0, !PT ;  /* 0x000000ff04ff7812 */ /* 0x000fda000780c0ff */
[----:B------:R-:W-:Y:S05]  /*6010*/  @P0 BRA `(.L_x_114) ;  /* 0xfffffff4003c0947 */ /* 0x000fea000383ffff */
[----:B------:R-:W-:Y:S05]  /*6020*/  BSYNC B0 ;  /* 0x0000000000007941 */ /* 0x000fea0003800000 */
.L_x_103:
[----:B------:R-:W-:-:S03]  /*6030*/  UMOV UR4, 0xffffffff ;  /* 0xffffffff00047882 */ /* 0x000fc60000000000 */
[----:B------:R-:W-:Y:S05]  /*6040*/  BRA.DIV UR4, `(.L_x_115) ;  /* 0x0000001604087947 */ /* 0x000fea000b800000 */
[----:B------:R-:W-:-:S13]  /*6050*/  ELECT P6, URZ, PT ;  /* 0x00000000003f782f */ /* 0x000fda00038c0000 */
.L_x_157:
[----:B------:R-:W-:Y:S04]  /*6060*/  BSSY B0, `(.L_x_116) ;  /* 0x0000127000007945 */ /* 0x000fe80003800000 */
[----:B------:R-:W-:Y:S05]  /*6070*/  @!P6 BRA `(.L_x_117) ;  /* 0x000000100094e947 */ /* 0x000fea0003800000 */
[----:B------:R-:W-:-:S04]  /*6080*/  LOP3.LUT R18, R18, 0x2, RZ, 0xfc, !PT ;  /* 0x0000000212127812 */ /* 0x000fc800078efcff */
[----:B------:R-:W-:-:S13]  /*6090*/  ISETP.NE.AND P0, PT, R18, 0x3, PT ;  /* 0x000000031200780c */ /* 0x000fda0003f05270 */
[----:B------:R-:W-:Y:S05]  /*60a0*/  @!P0 BRA `(.L_x_118) ;  /* 0x0000000000048947 */ /* 0x000fea0003800000 */
[----:B------:R-:W-:Y:S01]  /*60b0*/  BPT.TRAP 0x1 ;  /* 0x000000040000795c */ /* 0x000fe20000300000 */
.L_x_118:
[----:B------:R-:W0:Y:S01]  /*60c0*/  S2R R5, SR_CgaCtaId ;  /* 0x0000000000057919 */ /* 0x000e220000008800 */
[----:B------:R-:W-:Y:S02]  /*60d0*/  MOV R0, 0x400 ;  /* 0x0000040000007802 */ /* 0x000fe40000000f00 */
[----:B------:R-:W-:Y:S02]  /*60e0*/  SHF.L.U32 R2, R3, 0x1f, RZ ;  /* 0x0000001f03027819 */ /* 0x000fe400000006ff */
[----:B0-----:R-:W-:-:S05]  /*60f0*/  LEA R5, R5, R0, 0x18 ;  /* 0x0000000005057211 */ /* 0x001fca00078ec0ff */
[----:B------:R-:W-:-:S04]  /*6100*/  VIADD R5, R5, 0x100 ;  /* 0x0000010005057836 */ /* 0x000fc80000000000 */
[C---:B------:R-:W-:Y:S02]  /*6110*/  IMAD R7, R8.reuse, 0x8, R5 ;  /* 0x0000000808077824 */ /* 0x040fe400078e0205 */
[----:B------:R-:W-:Y:S02]  /*6120*/  VIADD R8, R8, 0x1 ;  /* 0x0000000108087836 */ /* 0x000fe40000000000 */
[----:B------:R-:W0:Y:S03]  /*6130*/  SYNCS.PHASECHK.TRANS64.TRYWAIT P0, [R7+URZ], R2 ;  /* 0x00000002070075a7 */ /* 0x000e26000800017f */
[----:B------:R-:W-:-:S04]  /*6140*/  ISETP.NE.AND P1, PT, R8, 0x20, PT ;  /* 0x000000200800780c */ /* 0x000fc80003f25270 */
[----:B------:R-:W-:Y:S02]  /*6150*/  SEL R0, RZ, 0x1, P1 ;  /* 0x00000001ff007807 */ /* 0x000fe40000800000 */
[----:B------:R-:W-:Y:S02]  /*6160*/  SEL R8, R8, RZ, P1 ;  /* 0x000000ff08087207 */ /* 0x000fe40000800000 */
[----:B------:R-:W-:-:S03]  /*6170*/  LOP3.LUT R9, R3, R0, RZ, 0x3c, !PT ;  /* 0x0000000003097212 */ /* 0x000fc600078e3cff */
[----:B------:R-:W-:Y:S01]  /*6180*/  IMAD R6, R8, 0x8, R5 ;  /* 0x0000000808067824 */ /* 0x000fe200078e0205 */
[----:B------:R-:W-:Y:S01]  /*6190*/  SHF.L.U32 R3, R9, 0x1f, RZ ;  /* 0x0000001f09037819 */ /* 0x000fe200000006ff */
[----:B0-----:R-:W-:Y:S06]  /*61a0*/  @!P0 BRA `(.L_x_119) ;  /* 0x0000001000d08947 */ /* 0x001fec0003800000 */
.L_x_158:
[----:B------:R-:W1:Y:S01]  /*61b0*/  SYNCS.PHASECHK.TRANS64.TRYWAIT P0, [R6+URZ], R3 ;  /* 0x00000003060075a7 */ /* 0x000e62000800017f */
[----:B------:R-:W-:-:S05]  /*61c0*/  VIADD R0, R8, 0x1 ;  /* 0x0000000108007836 */ /* 0x000fca0000000000 */
[----:B------:R-:W-:-:S04]  /*61d0*/  ISETP.NE.AND P1, PT, R0, 0x20, PT ;  /* 0x000000200000780c */ /* 0x000fc80003f25270 */
[----:B0-----:R-:W-:Y:S02]  /*61e0*/  SEL R2, RZ, 0x1, P1 ;  /* 0x00000001ff027807 */ /* 0x001fe40000800000 */
[----:B------:R-:W-:Y:S02]  /*61f0*/  SEL R0, R0, RZ, P1 ;  /* 0x000000ff00007207 */ /* 0x000fe40000800000 */
[----:B------:R-:W-:-:S03]  /*6200*/  LOP3.LUT R9, R9, R2, RZ, 0x3c, !PT ;  /* 0x0000000209097212 */ /* 0x000fc600078e3cff */
[----:B------:R-:W-:Y:S01]  /*6210*/  IMAD R7, R0, 0x8, R5 ;  /* 0x0000000800077824 */ /* 0x000fe200078e0205 */
[----:B------:R-:W-:Y:S01]  /*6220*/  SHF.L.U32 R4, R9, 0x1f, RZ ;  /* 0x0000001f09047819 */ /* 0x000fe200000006ff */
[----:B-1----:R-:W-:Y:S06]  /*6230*/  @!P0 BRA `(.L_x_120) ;  /* 0x0000001000c08947 */ /* 0x002fec0003800000 */
.L_x_159:
[----:B------:R-:W1:Y:S01]  /*6240*/  SYNCS.PHASECHK.TRANS64.TRYWAIT P0, [R7+URZ], R4 ;  /* 0x00000004070075a7 */ /* 0x000e62000800017f */
[----:B------:R-:W-:-:S05]  /*6250*/  VIADD R0, R0, 0x1 ;  /* 0x0000000100007836 */ /* 0x000fca0000000000 */
[----:B------:R-:W-:-:S04]  /*6260*/  ISETP.NE.AND P1, PT, R0, 0x20, PT ;  /* 0x000000200000780c */ /* 0x000fc80003f25270 */
[----:B------:R-:W-:Y:S02]  /*6270*/  SEL R2, RZ, 0x1, P1 ;  /* 0x00000001ff027807 */ /* 0x000fe40000800000 */
[----:B------:R-:W-:Y:S02]  /*6280*/  SEL R0, R0, RZ, P1 ;  /* 0x000000ff00007207 */ /* 0x000fe40000800000 */
[----:B------:R-:W-:-:S03]  /*6290*/  LOP3.LUT R9, R9, R2, RZ, 0x3c, !PT ;  /* 0x0000000209097212 */ /* 0x000fc600078e3cff */
[----:B0-----:R-:W-:Y:S01]  /*62a0*/  IMAD R6, R0, 0x8, R5 ;  /* 0x0000000800067824 */ /* 0x001fe200078e0205 */
[----:B------:R-:W-:Y:S01]  /*62b0*/  SHF.L.U32 R3, R9, 0x1f, RZ ;  /* 0x0000001f09037819 */ /* 0x000fe200000006ff */
[----:B-1----:R-:W-:Y:S06]  /*62c0*/  @!P0 BRA `(.L_x_121) ;  /* 0x0000001000b08947 */ /* 0x002fec0003800000 */
.L_x_160:
        /* <DEDUP_REMOVED lines=9> */
.L_x_161:
        /* <DEDUP_REMOVED lines=9> */
.L_x_162:
        /* <DEDUP_REMOVED lines=9> */
.L_x_163:
        /* <DEDUP_REMOVED lines=9> */
.L_x_164:
        /* <DEDUP_REMOVED lines=9> */
.L_x_165:
        /* <DEDUP_REMOVED lines=9> */
.L_x_166:
        /* <DEDUP_REMOVED lines=9> */
.L_x_167:
        /* <DEDUP_REMOVED lines=9> */
.L_x_168:
        /* <DEDUP_REMOVED lines=9> */
.L_x_169:
        /* <DEDUP_REMOVED lines=9> */
.L_x_170:
        /* <DEDUP_REMOVED lines=9> */
.L_x_171:
        /* <DEDUP_REMOVED lines=9> */
.L_x_172:
        /* <DEDUP_REMOVED lines=9> */
.L_x_173:
        /* <DEDUP_REMOVED lines=9> */
.L_x_174:
        /* <DEDUP_REMOVED lines=9> */
.L_x_175:
        /* <DEDUP_REMOVED lines=9> */
.L_x_176:
        /* <DEDUP_REMOVED lines=9> */
.L_x_177:
        /* <DEDUP_REMOVED lines=9> */
.L_x_178:
        /* <DEDUP_REMOVED lines=9> */
.L_x_179:
        /* <DEDUP_REMOVED lines=9> */
.L_x_180:
        /* <DEDUP_REMOVED lines=9> */
.L_x_181:
        /* <DEDUP_REMOVED lines=9> */
.L_x_182:
        /* <DEDUP_REMOVED lines=9> */
.L_x_183:
        /* <DEDUP_REMOVED lines=9> */
.L_x_184:
        /* <DEDUP_REMOVED lines=9> */
.L_x_185:
        /* <DEDUP_REMOVED lines=9> */
.L_x_186:
        /* <DEDUP_REMOVED lines=9> */
.L_x_187:
[----:B------:R-:W1:Y:S01]  /*7200*/  SYNCS.PHASECHK.TRANS64.TRYWAIT P0, [R7+URZ], R4 ;  /* 0x00000004070075a7 */ /* 0x000e62000800017f */
[----:B------:R-:W-:-:S05]  /*7210*/  VIADD R0, R0, 0x1 ;  /* 0x0000000100007836 */ /* 0x000fca0000000000 */
[----:B------:R-:W-:-:S04]  /*7220*/  ISETP.NE.AND P1, PT, R0, 0x20, PT ;  /* 0x000000200000780c */ /* 0x000fc80003f25270 */
[----:B------:R-:W-:Y:S02]  /*7230*/  SEL R2, RZ, 0x1, P1 ;  /* 0x00000001ff027807 */ /* 0x000fe40000800000 */
[----:B------:R-:W-:Y:S02]  /*7240*/  SEL R0, R0, RZ, P1 ;  /* 0x000000ff00007207 */ /* 0x000fe40000800000 */
[----:B------:R-:W-:Y:S01]  /*7250*/  LOP3.LUT R2, R9, R2, RZ, 0x3c, !PT ;  /* 0x0000000209027212 */ /* 0x000fe200078e3cff */
[----:B-1----:R-:W-:Y:S06]  /*7260*/  @!P0 BRA `(.L_x_149) ;  /* 0x0000000800f88947 */ /* 0x002fec0003800000 */
.L_x_188:
[----:B------:R-:W-:Y:S01]  /*7270*/  IMAD R5, R0, 0x8, R5 ;  /* 0x0000000800057824 */ /* 0x000fe200078e0205 */
[----:B------:R-:W-:-:S07]  /*7280*/  SHF.L.U32 R0, R2, 0x1f, RZ ;  /* 0x0000001f02007819 */ /* 0x000fce00000006ff */
.L_x_150:
[----:B--2---:R2:W3:Y:S02]  /*7290*/  SYNCS.PHASECHK.TRANS64.TRYWAIT P0, [R5+URZ], R0 ;  /* 0x00000000050075a7 */ /* 0x0044e4000800017f */
[----:B---3--:R-:W-:Y:S05]  /*72a0*/  @!P0 NANOSLEEP.SYNCS 0x989680 ;  /* 0x009896800000895d */ /* 0x008fea0003900000 */
[----:B------:R-:W3:Y:S02]  /*72b0*/  @!P0 SYNCS.PHASECHK.TRANS64 P0, [R5+URZ], R0 ;  /* 0x00000000050085a7 */ /* 0x000ee4000800007f */
[----:B---3--:R-:W-:Y:S05]  /*72c0*/  @!P0 BRA `(.L_x_150) ;  /* 0xfffffffc00f08947 */ /* 0x008fea000383ffff */
.L_x_117:
[----:B------:R-:W-:Y:S05]  /*72d0*/  BSYNC B0 ;  /* 0x0000000000007941 */ /* 0x000fea0003800000 */
.L_x_116:
[----:B------:R-:W-:Y:S05]  /*72e0*/  EXIT ;  /* 0x000000000000794d */ /* 0x000fea0003800000 */
.L_x_22:
[----:B-1----:R1:W2:Y:S02]  /*72f0*/  SYNCS.PHASECHK.TRANS64.TRYWAIT P1, [R3+URZ], R0 ;  /* 0x00000000030075a7 */ /* 0x0022a4000802017f */
[----:B--2---:R-:W-:Y:S05]  /*7300*/  @!P1 NANOSLEEP.SYNCS 0x989680 ;  /* 0x009896800000995d */ /* 0x004fea0003900000 */
[----:B------:R-:W2:Y:S02]  /*7310*/  @!P1 SYNCS.PHASECHK.TRANS64 P1, [R3+URZ], R0 ;  /* 0x00000000030095a7 */ /* 0x000ea4000802007f */
[----:B--2---:R-:W-:Y:S05]  /*7320*/  @!P1 BRA `(.L_x_22) ;  /* 0xfffffffc00f09947 */ /* 0x004fea000383ffff */
[----:B------:R-:W-:Y:S05]  /*7330*/  BRA `(.L_x_21) ;  /* 0xffffffa8000c7947 */ /* 0x000fea000383ffff */
.L_x_27:
[----:B-1----:R-:W-:-:S04]  /*7340*/  IMAD.U32 R5, RZ, RZ, UR4 ;  /* 0x00000004ff057e24 */ /* 0x002fc8000f8e00ff */
[----:B------:R1:W2:Y:S03]  /*7350*/  SYNCS.PHASECHK.TRANS64.TRYWAIT P1, [R5+URZ], R4 ;  /* 0x00000004050075a7 */ /* 0x0002a6000802017f */
[----:B--2---:R-:W-:Y:S05]  /*7360*/  @!P1 NANOSLEEP.SYNCS 0x989680 ;  /* 0x009896800000995d */ /* 0x004fea0003900000 */
[----:B------:R-:W2:Y:S02]  /*7370*/  @!P1 SYNCS.PHASECHK.TRANS64 P1, [R5+URZ], R4 ;  /* 0x00000004050095a7 */ /* 0x000ea4000802007f */
[----:B--2---:R-:W-:Y:S05]  /*7380*/  @!P1 BRA `(.L_x_27) ;  /* 0xfffffffc00ec9947 */ /* 0x004fea000383ffff */
[----:B------:R-:W-:Y:S05]  /*7390*/  BRA `(.L_x_26) ;  /* 0xffffffa800887947 */ /* 0x000fea000383ffff */
.L_x_104:
[----:B------:R-:W-:Y:S01]  /*73a0*/  BSSY B1, `(.L_x_151) ;  /* 0x0000006000017945 */ /* 0x000fe20003800000 */
[----:B------:R-:W-:-:S07]  /*73b0*/  IMAD.MOV.U32 R15, RZ, RZ, -0x1 ;  /* 0xffffffffff0f7424 */ /* 0x000fce00078e00ff */
[----:B------:R-:W-:Y:S05]  /*73c0*/  WARPSYNC.COLLECTIVE R15, `(.L_x_152) ;  /* 0x000000000f0c7348 */ /* 0x000fea0003c00000 */
[----:B------:R-:W-:Y:S02]  /*73d0*/  ELECT P6, UR62, PT ;  /* 0x00000000003e782f */ /* 0x000fe400038c0000 */
[----:B------:R-:W-:Y:S01]  /*73e0*/  MOV R14, UR62 ;  /* 0x0000003e000e7c02 */ /* 0x000fe20008000f00 */
[----:B------:R-:W-:Y:S10]  /*73f0*/  ENDCOLLECTIVE ;  /* 0x000000000000791b */ /* 0x000ff40003800000 */
.L_x_152:
[----:B------:R-:W-:Y:S05]  /*7400*/  BSYNC B1 ;  /* 0x0000000000017941 */ /* 0x000fea0003800000 */
.L_x_151:
[----:B------:R-:W-:Y:S05]  /*7410*/  BRA `(.L_x_153) ;  /* 0xffffffe000487947 */ /* 0x000fea000383ffff */
.L_x_107:
[----:B-1----:R1:W2:Y:S02]  /*7420*/  SYNCS.PHASECHK.TRANS64.TRYWAIT P0, [R23+URZ+0x100], R14 ;  /* 0x0001000e170075a7 */ /* 0x0022a4000800017f */
[----:B--2---:R-:W-:Y:S05]  /*7430*/  @!P0 NANOSLEEP.SYNCS 0x989680 ;  /* 0x009896800000895d */ /* 0x004fea0003900000 */
[----:B------:R-:W2:Y:S02]  /*7440*/  @!P0 SYNCS.PHASECHK.TRANS64 P0, [R23+URZ+0x100], R14 ;  /* 0x0001000e170085a7 */ /* 0x000ea4000800007f */
[----:B--2---:R-:W-:Y:S05]  /*7450*/  @!P0 BRA `(.L_x_107) ;  /* 0xfffffffc00f08947 */ /* 0x004fea000383ffff */
[----:B------:R-:W-:Y:S05]  /*7460*/  BRA `(.L_x_154) ;  /* 0xffffffe000807947 */ /* 0x000fea000383ffff */
.L_x_115:
[----:B------:R-:W-:Y:S01]  /*7470*/  BSSY B0, `(.L_x_155) ;  /* 0x0000006000007945 */ /* 0x000fe20003800000 */
[----:B------:R-:W-:-:S07]  /*7480*/  IMAD.MOV.U32 R15, RZ, RZ, -0x1 ;  /* 0xffffffffff0f7424 */ /* 0x000fce00078e00ff */
[----:B------:R-:W-:Y:S05]  /*7490*/  WARPSYNC.COLLECTIVE R15, `(.L_x_156) ;  /* 0x000000000f0c7348 */ /* 0x000fea0003c00000 */
[----:B------:R-:W-:Y:S02]  /*74a0*/  ELECT P6, UR62, PT ;  /* 0x00000000003e782f */ /* 0x000fe400038c0000 */
[----:B------:R-:W-:Y:S01]  /*74b0*/  MOV R14, UR62 ;  /* 0x0000003e000e7c02 */ /* 0x000fe20008000f00 */
[----:B------:R-:W-:Y:S10]  /*74c0*/  ENDCOLLECTIVE ;  /* 0x000000000000791b */ /* 0x000ff40003800000 */
.L_x_156:
[----:B------:R-:W-:Y:S05]  /*74d0*/  BSYNC B0 ;  /* 0x0000000000007941 */ /* 0x000fea0003800000 */
.L_x_155:
[----:B------:R-:W-:Y:S05]  /*74e0*/  BRA `(.L_x_157) ;  /* 0xffffffe800dc7947 */ /* 0x000fea000383ffff */
.L_x_119:
[----:B0-----:R0:W1:Y:S02]  /*74f0*/  SYNCS.PHASECHK.TRANS64.TRYWAIT P0, [R7+URZ], R2 ;  /* 0x00000002070075a7 */ /* 0x001064000800017f */
[----:B-1----:R-:W-:Y:S05]  /*7500*/  @!P0 NANOSLEEP.SYNCS 0x989680 ;  /* 0x009896800000895d */ /* 0x002fea0003900000 */
[----:B------:R-:W1:Y:S02]  /*7510*/  @!P0 SYNCS.PHASECHK.TRANS64 P0, [R7+URZ], R2 ;  /* 0x00000002070085a7 */ /* 0x000e64000800007f */
[----:B-1----:R-:W-:Y:S05]  /*7520*/  @!P0 BRA `(.L_x_119) ;  /* 0xfffffffc00f08947 */ /* 0x002fea000383ffff */
[----:B------:R-:W-:Y:S05]  /*7530*/  BRA `(.L_x_158) ;  /* 0xffffffec001c7947 */ /* 0x000fea000383ffff */
.L_x_120:
[----:B0-----:R0:W1:Y:S02]  /*7540*/  SYNCS.PHASECHK.TRANS64.TRYWAIT P0, [R6+URZ], R3 ;  /* 0x00000003060075a7 */ /* 0x001064000800017f */
[----:B-1----:R-:W-:Y:S05]  /*7550*/  @!P0 NANOSLEEP.SYNCS 0x989680 ;  /* 0x009896800000895d */ /* 0x002fea0003900000 */
[----:B------:R-:W1:Y:S02]  /*7560*/  @!P0 SYNCS.PHASECHK.TRANS64 P0, [R6+URZ], R3 ;  /* 0x00000003060085a7 */ /* 0x000e64000800007f */
[----:B-1----:R-:W-:Y:S05]  /*7570*/  @!P0 BRA `(.L_x_120) ;  /* 0xfffffffc00f08947 */ /* 0x002fea000383ffff */
[----:B------:R-:W-:Y:S05]  /*7580*/  BRA `(.L_x_159) ;  /* 0xffffffec002c7947 */ /* 0x000fea000383ffff */
.L_x_121:
[----:B0-----:R0:W1:Y:S02]  /*7590*/  SYNCS.PHASECHK.TRANS64.TRYWAIT P0, [R7+URZ], R4 ;  /* 0x00000004070075a7 */ /* 0x001064000800017f */
[----:B-1----:R-:W-:Y:S05]  /*75a0*/  @!P0 NANOSLEEP.SYNCS 0x989680 ;  /* 0x009896800000895d */ /* 0x002fea0003900000 */
[----:B------:R-:W1:Y:S02]  /*75b0*/  @!P0 SYNCS.PHASECHK.TRANS64 P0, [R7+URZ], R4 ;  /* 0x00000004070085a7 */ /* 0x000e64000800007f */
[----:B-1----:R-:W-:Y:S05]  /*75c0*/  @!P0 BRA `(.L_x_121) ;  /* 0xfffffffc00f08947 */ /* 0x002fea000383ffff */
[----:B------:R-:W-:Y:S05]  /*75d0*/  BRA `(.L_x_160) ;  /* 0xffffffec003c7947 */ /* 0x000fea000383ffff */
.L_x_122:
[----:B0-----:R0:W1:Y:S02]  /*75e0*/  SYNCS.PHASECHK.TRANS64.TRYWAIT P0, [R6+URZ], R3 ;  /* 0x00000003060075a7 */ /* 0x001064000800017f */
[----:B-1----:R-:W-:Y:S05]  /*75f0*/  @!P0 NANOSLEEP.SYNCS 0x989680 ;  /* 0x009896800000895d */ /* 0x002fea0003900000 */
[----:B------:R-:W1:Y:S02]  /*7600*/  @!P0 SYNCS.PHASECHK.TRANS64 P0, [R6+URZ], R3 ;  /* 0x00000003060085a7 */ /* 0x000e64000800007f */
[----:B-1----:R-:W-:Y:S05]  /*7610*/  @!P0 BRA `(.L_x_122) ;  /* 0xfffffffc00f08947 */ /* 0x002fea000383ffff */
[----:B------:R-:W-:Y:S05]  /*7620*/  BRA `(.L_x_161) ;  /* 0xffffffec004c7947 */ /* 0x000fea000383ffff */
.L_x_123:
[----:B0-----:R0:W1:Y:S02]  /*7630*/  SYNCS.PHASECHK.TRANS64.TRYWAIT P0, [R7+URZ], R4 ;  /* 0x00000004070075a7 */ /* 0x001064000800017f */
[----:B-1----:R-:W-:Y:S05]  /*7640*/  @!P0 NANOSLEEP.SYNCS 0x989680 ;  /* 0x009896800000895d */ /* 0x002fea0003900000 */
[----:B------:R-:W1:Y:S02]  /*7650*/  @!P0 SYNCS.PHASECHK.TRANS64 P0, [R7+URZ], R4 ;  /* 0x00000004070085a7 */ /* 0x000e64000800007f */
[----:B-1----:R-:W-:Y:S05]  /*7660*/  @!P0 BRA `(.L_x_123) ;  /* 0xfffffffc00f08947 */ /* 0x002fea000383ffff */
[----:B------:R-:W-:Y:S05]  /*7670*/  BRA `(.L_x_162) ;  /* 0xffffffec005c7947 */ /* 0x000fea000383ffff */
.L_x_124:
[----:B0-----:R0:W1:Y:S02]  /*7680*/  SYNCS.PHASECHK.TRANS64.TRYWAIT P0, [R6+URZ], R3 ;  /* 0x00000003060075a7 */ /* 0x001064000800017f */
[----:B-1----:R-:W-:Y:S05]  /*7690*/  @!P0 NANOSLEEP.SYNCS 0x989680 ;  /* 0x009896800000895d */ /* 0x002fea0003900000 */
[----:B------:R-:W1:Y:S02]  /*76a0*/  @!P0 SYNCS.PHASECHK.TRANS64 P0, [R6+URZ], R3 ;  /* 0x00000003060085a7 */ /* 0x000e64000800007f */
[----:B-1----:R-:W-:Y:S05]  /*76b0*/  @!P0 BRA `(.L_x_124) ;  /* 0xfffffffc00f08947 */ /* 0x002fea000383ffff */
[----:B------:R-:W-:Y:S05]  /*76c0*/  BRA `(.L_x_163) ;  /* 0xffffffec006c7947 */ /* 0x000fea000383ffff */
.L_x_125:
[----:B0-----:R0:W1:Y:S02]  /*76d0*/  SYNCS.PHASECHK.TRANS64.TRYWAIT P0, [R7+URZ], R4 ;  /* 0x00000004070075a7 */ /* 0x001064000800017f */
[----:B-1----:R-:W-:Y:S05]  /*76e0*/  @!P0 NANOSLEEP.SYNCS 0x989680 ;  /* 0x009896800000895d */ /* 0x002fea0003900000 */
[----:B------:R-:W1:Y:S02]  /*76f0*/  @!P0 SYNCS.PHASECHK.TRANS64 P0, [R7+URZ], R4 ;  /* 0x00000004070085a7 */ /* 0x000e64000800007f */
[----:B-1----:R-:W-:Y:S05]  /*7700*/  @!P0 BRA `(.L_x_125) ;  /* 0xfffffffc00f08947 */ /* 0x002fea000383ffff */
[----:B------:R-:W-:Y:S05]  /*7710*/  BRA `(.L_x_164) ;  /* 0xffffffec007c7947 */ /* 0x000fea000383ffff */
.L_x_126:
[----:B0-----:R0:W1:Y:S02]  /*7720*/  SYNCS.PHASECHK.TRANS64.TRYWAIT P0, [R6+URZ], R3 ;  /* 0x00000003060075a7 */ /* 0x001064000800017f */
[----:B-1----:R-:W-:Y:S05]  /*7730*/  @!P0 NANOSLEEP.SYNCS 0x989680 ;  /* 0x009896800000895d */ /* 0x002fea0003900000 */
[----:B------:R-:W1:Y:S02]  /*7740*/  @!P0 SYNCS.PHASECHK.TRANS64 P0, [R6+URZ], R3 ;  /* 0x00000003060085a7 */ /* 0x000e64000800007f */
[----:B-1----:R-:W-:Y:S05]  /*7750*/  @!P0 BRA `(.L_x_126) ;  /* 0xfffffffc00f08947 */ /* 0x002fea000383ffff */
[----:B------:R-:W-:Y:S05]  /*7760*/  BRA `(.L_x_165) ;  /* 0xffffffec008c7947 */ /* 0x000fea000383ffff */
.L_x_127:
[----:B0-----:R0:W1:Y:S02]  /*7770*/  SYNCS.PHASECHK.TRANS64.TRYWAIT P0, [R7+URZ], R4 ;  /* 0x00000004070075a7 */ /* 0x001064000800017f */
[----:B-1----:R-:W-:Y:S05]  /*7780*/  @!P0 NANOSLEEP.SYNCS 0x989680 ;  /* 0x009896800000895d */ /* 0x002fea0003900000 */
[----:B------:R-:W1:Y:S02]  /*7790*/  @!P0 SYNCS.PHASECHK.TRANS64 P0, [R7+URZ], R4 ;  /* 0x00000004070085a7 */ /* 0x000e64000800007f */
[----:B-1----:R-:W-:Y:S05]  /*77a0*/  @!P0 BRA `(.L_x_127) ;  /* 0xfffffffc00f08947 */ /* 0x002fea000383ffff */
[----:B------:R-:W-:Y:S05]  /*77b0*/  BRA `(.L_x_166) ;  /* 0xffffffec009c7947 */ /* 0x000fea000383ffff */
.L_x_128:
[----:B0-----:R0:W1:Y:S02]  /*77c0*/  SYNCS.PHASECHK.TRANS64.TRYWAIT P0, [R6+URZ], R3 ;  /* 0x00000003060075a7 */ /* 0x001064000800017f */
[----:B-1----:R-:W-:Y:S05]  /*77d0*/  @!P0 NANOSLEEP.SYNCS 0x989680 ;  /* 0x009896800000895d */ /* 0x002fea0003900000 */
[----:B------:R-:W1:Y:S02]  /*77e0*/  @!P0 SYNCS.PHASECHK.TRANS64 P0, [R6+URZ], R3 ;  /* 0x00000003060085a7 */ /* 0x000e64000800007f */
[----:B-1----:R-:W-:Y:S05]  /*77f0*/  @!P0 BRA `(.L_x_128) ;  /* 0xfffffffc00f08947 */ /* 0x002fea000383ffff */
[----:B------:R-:W-:Y:S05]  /*7800*/  BRA `(.L_x_167) ;  /* 0xffffffec00ac7947 */ /* 0x000fea000383ffff */
.L_x_129:
[----:B0-----:R0:W1:Y:S02]  /*7810*/  SYNCS.PHASECHK.TRANS64.TRYWAIT P0, [R7+URZ], R4 ;  /* 0x00000004070075a7 */ /* 0x001064000800017f */
[----:B-1----:R-:W-:Y:S05]  /*7820*/  @!P0 NANOSLEEP.SYNCS 0x989680 ;  /* 0x009896800000895d */ /* 0x002fea0003900000 */
[----:B------:R-:W1:Y:S02]  /*7830*/  @!P0 SYNCS.PHASECHK.TRANS64 P0, [R7+URZ], R4 ;  /* 0x00000004070085a7 */ /* 0x000e64000800007f */
[----:B-1----:R-:W-:Y:S05]  /*7840*/  @!P0 BRA `(.L_x_129) ;  /* 0xfffffffc00f08947 */ /* 0x002fea000383ffff */
[----:B------:R-:W-:Y:S05]  /*7850*/  BRA `(.L_x_168) ;  /* 0xffffffec00bc7947 */ /* 0x000fea000383ffff */
.L_x_130:
[----:B0-----:R0:W1:Y:S02]  /*7860*/  SYNCS.PHASECHK.TRANS64.TRYWAIT P0, [R6+URZ], R3 ;  /* 0x00000003060075a7 */ /* 0x001064000800017f */
[----:B-1----:R-:W-:Y:S05]  /*7870*/  @!P0 NANOSLEEP.SYNCS 0x989680 ;  /* 0x009896800000895d */ /* 0x002fea0003900000 */
[----:B------:R-:W1:Y:S02]  /*7880*/  @!P0 SYNCS.PHASECHK.TRANS64 P0, [R6+URZ], R3 ;  /* 0x00000003060085a7 */ /* 0x000e64000800007f */
[----:B-1----:R-:W-:Y:S05]  /*7890*/  @!P0 BRA `(.L_x_130) ;  /* 0xfffffffc00f08947 */ /* 0x002fea000383ffff */
[----:B------:R-:W-:Y:S05]  /*78a0*/  BRA `(.L_x_169) ;  /* 0xffffffec00cc7947 */ /* 0x000fea000383ffff */
.L_x_131:
[----:B0-----:R0:W1:Y:S02]  /*78b0*/  SYNCS.PHASECHK.TRANS64.TRYWAIT P0, [R7+URZ], R4 ;  /* 0x00000004070075a7 */ /* 0x001064000800017f */
[----:B-1----:R-:W-:Y:S05]  /*78c0*/  @!P0 NANOSLEEP.SYNCS 0x989680 ;  /* 0x009896800000895d */ /* 0x002fea0003900000 */
[----:B------:R-:W1:Y:S02]  /*78d0*/  @!P0 SYNCS.PHASECHK.TRANS64 P0, [R7+URZ], R4 ;  /* 0x00000004070085a7 */ /* 0x000e64000800007f */
[----:B-1----:R-:W-:Y:S05]  /*78e0*/  @!P0 BRA `(.L_x_131) ;  /* 0xfffffffc00f08947 */ /* 0x002fea000383ffff */
[----:B------:R-:W-:Y:S05]  /*78f0*/  BRA `(.L_x_170) ;  /* 0xffffffec00dc7947 */ /* 0x000fea000383ffff */
.L_x_132:
[----:B0-----:R0:W1:Y:S02]  /*7900*/  SYNCS.PHASECHK.TRANS64.TRYWAIT P0, [R6+URZ], R3 ;  /* 0x00000003060075a7 */ /* 0x001064000800017f */
[----:B-1----:R-:W-:Y:S05]  /*7910*/  @!P0 NANOSLEEP.SYNCS 0x989680 ;  /* 0x009896800000895d */ /* 0x002fea0003900000 */
[----:B------:R-:W1:Y:S02]  /*7920*/  @!P0 SYNCS.PHASECHK.TRANS64 P0, [R6+URZ], R3 ;  /* 0x00000003060085a7 */ /* 0x000e64000800007f */
[----:B-1----:R-:W-:Y:S05]  /*7930*/  @!P0 BRA `(.L_x_132) ;  /* 0xfffffffc00f08947 */ /* 0x002fea000383ffff */
[----:B------:R-:W-:Y:S05]  /*7940*/  BRA `(.L_x_171) ;  /* 0xffffffec00ec7947 */ /* 0x000fea000383ffff */
.L_x_133:
[----:B0-----:R0:W1:Y:S02]  /*7950*/  SYNCS.PHASECHK.TRANS64.TRYWAIT P0, [R7+URZ], R4 ;  /* 0x00000004070075a7 */ /* 0x001064000800017f */
[----:B-1----:R-:W-:Y:S05]  /*7960*/  @!P0 NANOSLEEP.SYNCS 0x989680 ;  /* 0x009896800000895d */ /* 0x002fea0003900000 */
[----:B------:R-:W1:Y:S02]  /*7970*/  @!P0 SYNCS.PHASECHK.TRANS64 P0, [R7+URZ], R4 ;  /* 0x00000004070085a7 */ /* 0x000e64000800007f */
[----:B-1----:R-:W-:Y:S05]  /*7980*/  @!P0 BRA `(.L_x_133) ;  /* 0xfffffffc00f08947 */ /* 0x002fea000383ffff */
[----:B------:R-:W-:Y:S05]  /*7990*/  BRA `(.L_x_172) ;  /* 0xffffffec00fc7947 */ /* 0x000fea000383ffff */
.L_x_134:
[----:B0-----:R0:W1:Y:S02]  /*79a0*/  SYNCS.PHASECHK.TRANS64.TRYWAIT P0, [R6+URZ], R3 ;  /* 0x00000003060075a7 */ /* 0x001064000800017f */
[----:B-1----:R-:W-:Y:S05]  /*79b0*/  @!P0 NANOSLEEP.SYNCS 0x989680 ;  /* 0x009896800000895d */ /* 0x002fea0003900000 */
[----:B------:R-:W1:Y:S02]  /*79c0*/  @!P0 SYNCS.PHASECHK.TRANS64 P0, [R6+URZ], R3 ;  /* 0x00000003060085a7 */ /* 0x000e64000800007f */
[----:B-1----:R-:W-:Y:S05]  /*79d0*/  @!P0 BRA `(.L_x_134) ;  /* 0xfffffffc00f08947 */ /* 0x002fea000383ffff */
[----:B------:R-:W-:Y:S05]  /*79e0*/  BRA `(.L_x_173) ;  /* 0xfffffff0000c7947 */ /* 0x000fea000383ffff */
.L_x_135:
[----:B0-----:R0:W1:Y:S02]  /*79f0*/  SYNCS.PHASECHK.TRANS64.TRYWAIT P0, [R7+URZ], R4 ;  /* 0x00000004070075a7 */ /* 0x001064000800017f */
[----:B-1----:R-:W-:Y:S05]  /*7a00*/  @!P0 NANOSLEEP.SYNCS 0x989680 ;  /* 0x009896800000895d */ /* 0x002fea0003900000 */
[----:B------:R-:W1:Y:S02]  /*7a10*/  @!P0 SYNCS.PHASECHK.TRANS64 P0, [R7+URZ], R4 ;  /* 0x00000004070085a7 */ /* 0x000e64000800007f */
[----:B-1----:R-:W-:Y:S05]  /*7a20*/  @!P0 BRA `(.L_x_135) ;  /* 0xfffffffc00f08947 */ /* 0x002fea000383ffff */
[----:B------:R-:W-:Y:S05]  /*7a30*/  BRA `(.L_x_174) ;  /* 0xfffffff0001c7947 */ /* 0x000fea000383ffff */
.L_x_136:
[----:B0-----:R0:W1:Y:S02]  /*7a40*/  SYNCS.PHASECHK.TRANS64.TRYWAIT P0, [R6+URZ], R3 ;  /* 0x00000003060075a7 */ /* 0x001064000800017f */
[----:B-1----:R-:W-:Y:S05]  /*7a50*/  @!P0 NANOSLEEP.SYNCS 0x989680 ;  /* 0x009896800000895d */ /* 0x002fea0003900000 */
[----:B------:R-:W1:Y:S02]  /*7a60*/  @!P0 SYNCS.PHASECHK.TRANS64 P0, [R6+URZ], R3 ;  /* 0x00000003060085a7 */ /* 0x000e64000800007f */
[----:B-1----:R-:W-:Y:S05]  /*7a70*/  @!P0 BRA `(.L_x_136) ;  /* 0xfffffffc00f08947 */ /* 0x002fea000383ffff */
[----:B------:R-:W-:Y:S05]  /*7a80*/  BRA `(.L_x_175) ;  /* 0xfffffff0002c7947 */ /* 0x000fea000383ffff */
.L_x_137:
[----:B0-----:R0:W1:Y:S02]  /*7a90*/  SYNCS.PHASECHK.TRANS64.TRYWAIT P0, [R7+URZ], R4 ;  /* 0x00000004070075a7 */ /* 0x001064000800017f */
[----:B-1----:R-:W-:Y:S05]  /*7aa0*/  @!P0 NANOSLEEP.SYNCS 0x989680 ;  /* 0x009896800000895d */ /* 0x002fea0003900000 */
[----:B------:R-:W1:Y:S02]  /*7ab0*/  @!P0 SYNCS.PHASECHK.TRANS64 P0, [R7+URZ], R4 ;  /* 0x00000004070085a7 */ /* 0x000e64000800007f */
[----:B-1----:R-:W-:Y:S05]  /*7ac0*/  @!P0 BRA `(.L_x_137) ;  /* 0xfffffffc00f08947 */ /* 0x002fea000383ffff */
[----:B------:R-:W-:Y:S05]  /*7ad0*/  BRA `(.L_x_176) ;  /* 0xfffffff0003c7947 */ /* 0x000fea000383ffff */
.L_x_138:
[----:B0-----:R0:W1:Y:S02]  /*7ae0*/  SYNCS.PHASECHK.TRANS64.TRYWAIT P0, [R6+URZ], R3 ;  /* 0x00000003060075a7 */ /* 0x001064000800017f */
[----:B-1----:R-:W-:Y:S05]  /*7af0*/  @!P0 NANOSLEEP.SYNCS 0x989680 ;  /* 0x009896800000895d */ /* 0x002fea0003900000 */
[----:B------:R-:W1:Y:S02]  /*7b00*/  @!P0 SYNCS.PHASECHK.TRANS64 P0, [R6+URZ], R3 ;  /* 0x00000003060085a7 */ /* 0x000e64000800007f */
[----:B-1----:R-:W-:Y:S05]  /*7b10*/  @!P0 BRA `(.L_x_138) ;  /* 0xfffffffc00f08947 */ /* 0x002fea000383ffff */
[----:B------:R-:W-:Y:S05]  /*7b20*/  BRA `(.L_x_177) ;  /* 0xfffffff0004c7947 */ /* 0x000fea000383ffff */
.L_x_139:
[----:B0-----:R0:W1:Y:S02]  /*7b30*/  SYNCS.PHASECHK.TRANS64.TRYWAIT P0, [R7+URZ], R4 ;  /* 0x00000004070075a7 */ /* 0x001064000800017f */
[----:B-1----:R-:W-:Y:S05]  /*7b40*/  @!P0 NANOSLEEP.SYNCS 0x989680 ;  /* 0x009896800000895d */ /* 0x002fea0003900000 */
[----:B------:R-:W1:Y:S02]  /*7b50*/  @!P0 SYNCS.PHASECHK.TRANS64 P0, [R7+URZ], R4 ;  /* 0x00000004070085a7 */ /* 0x000e64000800007f */
[----:B-1----:R-:W-:Y:S05]  /*7b60*/  @!P0 BRA `(.L_x_139) ;  /* 0xfffffffc00f08947 */ /* 0x002fea000383ffff */
[----:B------:R-:W-:Y:S05]  /*7b70*/  BRA `(.L_x_178) ;  /* 0xfffffff0005c7947 */ /* 0x000fea000383ffff */
.L_x_140:
[----:B0-----:R0:W1:Y:S02]  /*7b80*/  SYNCS.PHASECHK.TRANS64.TRYWAIT P0, [R6+URZ], R3 ;  /* 0x00000003060075a7 */ /* 0x001064000800017f */
[----:B-1----:R-:W-:Y:S05]  /*7b90*/  @!P0 NANOSLEEP.SYNCS 0x989680 ;  /* 0x009896800000895d */ /* 0x002fea0003900000 */
[----:B------:R-:W1:Y:S02]  /*7ba0*/  @!P0 SYNCS.PHASECHK.TRANS64 P0, [R6+URZ], R3 ;  /* 0x00000003060085a7 */ /* 0x000e64000800007f */
[----:B-1----:R-:W-:Y:S05]  /*7bb0*/  @!P0 BRA `(.L_x_140) ;  /* 0xfffffffc00f08947 */ /* 0x002fea000383ffff */
[----:B------:R-:W-:Y:S05]  /*7bc0*/  BRA `(.L_x_179) ;  /* 0xfffffff0006c7947 */ /* 0x000fea000383ffff */
.L_x_141:
[----:B0-----:R0:W1:Y:S02]  /*7bd0*/  SYNCS.PHASECHK.TRANS64.TRYWAIT P0, [R7+URZ], R4 ;  /* 0x00000004070075a7 */ /* 0x001064000800017f */
[----:B-1----:R-:W-:Y:S05]  /*7be0*/  @!P0 NANOSLEEP.SYNCS 0x989680 ;  /* 0x009896800000895d */ /* 0x002fea0003900000 */
[----:B------:R-:W1:Y:S02]  /*7bf0*/  @!P0 SYNCS.PHASECHK.TRANS64 P0, [R7+URZ], R4 ;  /* 0x00000004070085a7 */ /* 0x000e64000800007f */
[----:B-1----:R-:W-:Y:S05]  /*7c00*/  @!P0 BRA `(.L_x_141) ;  /* 0xfffffffc00f08947 */ /* 0x002fea000383ffff */
[----:B------:R-:W-:Y:S05]  /*7c10*/  BRA `(.L_x_180) ;  /* 0xfffffff0007c7947 */ /* 0x000fea000383ffff */
.L_x_142:
[----:B0-----:R0:W1:Y:S02]  /*7c20*/  SYNCS.PHASECHK.TRANS64.TRYWAIT P0, [R6+URZ], R3 ;  /* 0x00000003060075a7 */ /* 0x001064000800017f */
[----:B-1----:R-:W-:Y:S05]  /*7c30*/  @!P0 NANOSLEEP.SYNCS 0x989680 ;  /* 0x009896800000895d */ /* 0x002fea0003900000 */
[----:B------:R-:W1:Y:S02]  /*7c40*/  @!P0 SYNCS.PHASECHK.TRANS64 P0, [R6+URZ], R3 ;  /* 0x00000003060085a7 */ /* 0x000e64000800007f */
[----:B-1----:R-:W-:Y:S05]  /*7c50*/  @!P0 BRA `(.L_x_142) ;  /* 0xfffffffc00f08947 */ /* 0x002fea000383ffff */
[----:B------:R-:W-:Y:S05]  /*7c60*/  BRA `(.L_x_181) ;  /* 0xfffffff0008c7947 */ /* 0x000fea000383ffff */
.L_x_143:
[----:B0-----:R0:W1:Y:S02]  /*7c70*/  SYNCS.PHASECHK.TRANS64.TRYWAIT P0, [R7+URZ], R4 ;  /* 0x00000004070075a7 */ /* 0x001064000800017f */
[----:B-1----:R-:W-:Y:S05]  /*7c80*/  @!P0 NANOSLEEP.SYNCS 0x989680 ;  /* 0x009896800000895d */ /* 0x002fea0003900000 */
[----:B------:R-:W1:Y:S02]  /*7c90*/  @!P0 SYNCS.PHASECHK.TRANS64 P0, [R7+URZ], R4 ;  /* 0x00000004070085a7 */ /* 0x000e64000800007f */
[----:B-1----:R-:W-:Y:S05]  /*7ca0*/  @!P0 BRA `(.L_x_143) ;  /* 0xfffffffc00f08947 */ /* 0x002fea000383ffff */
[----:B------:R-:W-:Y:S05]  /*7cb0*/  BRA `(.L_x_182) ;  /* 0xfffffff0009c7947 */ /* 0x000fea000383ffff */
.L_x_144:
[----:B0-----:R0:W1:Y:S02]  /*7cc0*/  SYNCS.PHASECHK.TRANS64.TRYWAIT P0, [R6+URZ], R3 ;  /* 0x00000003060075a7 */ /* 0x001064000800017f */
[----:B-1----:R-:W-:Y:S05]  /*7cd0*/  @!P0 NANOSLEEP.SYNCS 0x989680 ;  /* 0x009896800000895d */ /* 0x002fea0003900000 */
[----:B------:R-:W1:Y:S02]  /*7ce0*/  @!P0 SYNCS.PHASECHK.TRANS64 P0, [R6+URZ], R3 ;  /* 0x00000003060085a7 */ /* 0x000e64000800007f */
[----:B-1----:R-:W-:Y:S05]  /*7cf0*/  @!P0 BRA `(.L_x_144) ;  /* 0xfffffffc00f08947 */ /* 0x002fea000383ffff */
[----:B------:R-:W-:Y:S05]  /*7d00*/  BRA `(.L_x_183) ;  /* 0xfffffff000ac7947 */ /* 0x000fea000383ffff */
.L_x_145:
[----:B0-----:R0:W1:Y:S02]  /*7d10*/  SYNCS.PHASECHK.TRANS64.TRYWAIT P0, [R7+URZ], R4 ;  /* 0x00000004070075a7 */ /* 0x001064000800017f */
[----:B-1----:R-:W-:Y:S05]  /*7d20*/  @!P0 NANOSLEEP.SYNCS 0x989680 ;  /* 0x009896800000895d */ /* 0x002fea0003900000 */
[----:B------:R-:W1:Y:S02]  /*7d30*/  @!P0 SYNCS.PHASECHK.TRANS64 P0, [R7+URZ], R4 ;  /* 0x00000004070085a7 */ /* 0x000e64000800007f */
[----:B-1----:R-:W-:Y:S05]  /*7d40*/  @!P0 BRA `(.L_x_145) ;  /* 0xfffffffc00f08947 */ /* 0x002fea000383ffff */
[----:B------:R-:W-:Y:S05]  /*7d50*/  BRA `(.L_x_184) ;  /* 0xfffffff000bc7947 */ /* 0x000fea000383ffff */
.L_x_146:
[----:B0-----:R0:W1:Y:S02]  /*7d60*/  SYNCS.PHASECHK.TRANS64.TRYWAIT P0, [R6+URZ], R3 ;  /* 0x00000003060075a7 */ /* 0x001064000800017f */
[----:B-1----:R-:W-:Y:S05]  /*7d70*/  @!P0 NANOSLEEP.SYNCS 0x989680 ;  /* 0x009896800000895d */ /* 0x002fea0003900000 */
[----:B------:R-:W1:Y:S02]  /*7d80*/  @!P0 SYNCS.PHASECHK.TRANS64 P0, [R6+URZ], R3 ;  /* 0x00000003060085a7 */ /* 0x000e64000800007f */
[----:B-1----:R-:W-:Y:S05]  /*7d90*/  @!P0 BRA `(.L_x_146) ;  /* 0xfffffffc00f08947 */ /* 0x002fea000383ffff */
[----:B------:R-:W-:Y:S05]  /*7da0*/  BRA `(.L_x_185) ;  /* 0xfffffff000cc7947 */ /* 0x000fea000383ffff */
.L_x_147:
[----:B0-----:R0:W1:Y:S02]  /*7db0*/  SYNCS.PHASECHK.TRANS64.TRYWAIT P0, [R7+URZ], R4 ;  /* 0x00000004070075a7 */ /* 0x001064000800017f */
[----:B-1----:R-:W-:Y:S05]  /*7dc0*/  @!P0 NANOSLEEP.SYNCS 0x989680 ;  /* 0x009896800000895d */ /* 0x002fea0003900000 */
[----:B------:R-:W1:Y:S02]  /*7dd0*/  @!P0 SYNCS.PHASECHK.TRANS64 P0, [R7+URZ], R4 ;  /* 0x00000004070085a7 */ /* 0x000e64000800007f */
[----:B-1----:R-:W-:Y:S05]  /*7de0*/  @!P0 BRA `(.L_x_147) ;  /* 0xfffffffc00f08947 */ /* 0x002fea000383ffff */
[----:B------:R-:W-:Y:S05]  /*7df0*/  BRA `(.L_x_186) ;  /* 0xfffffff000dc7947 */ /* 0x000fea000383ffff */
.L_x_148:
[----:B0-----:R0:W1:Y:S02]  /*7e00*/  SYNCS.PHASECHK.TRANS64.TRYWAIT P0, [R6+URZ], R3 ;  /* 0x00000003060075a7 */ /* 0x001064000800017f */
[----:B-1----:R-:W-:Y:S05]  /*7e10*/  @!P0 NANOSLEEP.SYNCS 0x989680 ;  /* 0x009896800000895d */ /* 0x002fea0003900000 */
[----:B------:R-:W1:Y:S02]  /*7e20*/  @!P0 SYNCS.PHASECHK.TRANS64 P0, [R6+URZ], R3 ;  /* 0x00000003060085a7 */ /* 0x000e64000800007f */
[----:B-1----:R-:W-:Y:S05]  /*7e30*/  @!P0 BRA `(.L_x_148) ;  /* 0xfffffffc00f08947 */ /* 0x002fea000383ffff */
[----:B------:R-:W-:Y:S05]  /*7e40*/  BRA `(.L_x_187) ;  /* 0xfffffff000ec7947 */ /* 0x000fea000383ffff */
.L_x_149:
[----:B-1----:R1:W2:Y:S02]  /*7e50*/  SYNCS.PHASECHK.TRANS64.TRYWAIT P0, [R7+URZ], R4 ;  /* 0x00000004070075a7 */ /* 0x0022a4000800017f */
[----:B--2---:R-:W-:Y:S05]  /*7e60*/  @!P0 NANOSLEEP.SYNCS 0x989680 ;  /* 0x009896800000895d */ /* 0x004fea0003900000 */
[----:B------:R-:W2:Y:S02]  /*7e70*/  @!P0 SYNCS.PHASECHK.TRANS64 P0, [R7+URZ], R4 ;  /* 0x00000004070085a7 */ /* 0x000ea4000800007f */
[----:B--2---:R-:W-:Y:S05]  /*7e80*/  @!P0 BRA `(.L_x_149) ;  /* 0xfffffffc00f08947 */ /* 0x004fea000383ffff */
[----:B------:R-:W-:Y:S05]  /*7e90*/  BRA `(.L_x_188) ;  /* 0xfffffff000f47947 */ /* 0x000fea000383ffff */
.L_x_189:
[----:B------:R-:W-:-:S00]  /*7ea0*/  BRA `(.L_x_189) ;  /* 0xfffffffc00fc7947 */ /* 0x000fc0000383ffff */
[----:B------:R-:W-:-:S00]  /*7eb0*/  NOP ;  /* 0x0000000000007918 */ /* 0x000fc00000000000 */
        /* <DEDUP_REMOVED lines=12> */
.L_x_190:


//--------------------- .nv.global.init           --------------------------
	.section	.nv.global.init,"aw",@progbits
.nv.global.init:
	.type		$str$22,@object
	.size		$str$22,($str$23 - $str$22)
$str$22:
        /*0000*/ 	.byte	0x6b, 0x5f, 0x74, 0x69, 0x6c, 0x65, 0x5f, 0x63, 0x6f, 0x75, 0x6e, 0x74, 0x20, 0x3e, 0x3d, 0x20
        /*0010*/ 	.byte	0x31, 0x00
	.type		$str$23,@object
	.size		$str$23,(__unnamed_1 - $str$23)
$str$23:
        /*0012*/ 	.byte	0x2f, 0x74, 0x6d, 0x70, 0x2f, 0x63, 0x75, 0x74, 0x6c, 0x61, 0x73, 0x73, 0x5f, 0x73, 0x77, 0x65
        /*0022*/ 	.byte	0x65, 0x70, 0x5f, 0x73, 0x72, 0x63, 0x2f, 0x69, 0x6e, 0x63, 0x6c, 0x75, 0x64, 0x65, 0x2f, 0x63
        /*0032*/ 	.byte	0x75, 0x74, 0x6c, 0x61, 0x73, 0x73, 0x2f, 0x67, 0x65, 0x6d, 0x6d, 0x2f, 0x63, 0x6f, 0x6c, 0x6c
        /*0042*/ 	.byte	0x65, 0x63, 0x74, 0x69, 0x76, 0x65, 0x2f, 0x73, 0x6d, 0x39, 0x30, 0x5f, 0x6d, 0x6d, 0x61, 0x5f
        /*0052*/ 	.byte	0x74, 0x6d, 0x61, 0x5f, 0x67, 0x6d, 0x6d, 0x61, 0x5f, 0x73, 0x73, 0x5f, 0x77, 0x61, 0x72, 0x70
        /*0062*/ 	.byte	0x73, 0x70, 0x65, 0x63, 0x69, 0x61, 0x6c, 0x69, 0x7a, 0x65, 0x64, 0x2e, 0x68, 0x70, 0x70, 0x00
	.type		__unnamed_1,@object
	.size		__unnamed_1,(.L_0 - __unnamed_1)
__unnamed_1:
        /*0072*/ 	.byte	0x76, 0x6f, 0x69, 0x64, 0x20, 0x63, 0x75, 0x74, 0x6c, 0x61, 0x73, 0x73, 0x3a, 0x3a, 0x67, 0x65
        /* <DEDUP_REMOVED lines=180> */
        /*0bc2*/ 	.byte	0x74, 0x79, 0x5d, 0x00
.L_0:


//--------------------- .nv.shared._ZN7cutlass13device_kernelINS_4gemm6kernel13GemmUniversalIN4cute5tupleIJiiiiEEENS1_10collective13CollectiveMmaINS1_34MainloopSm90TmaGmmaWarpSpecializedILi32ENS5_IJNS4_1CILi2EEENSA_ILi1EEESC_EEENS1_35KernelTmaWarpSpecializedCooperativeEEENS5_IJNSA_ILi192EEENSA_ILi32EEENSA_ILi16EEEEEENS_6half_tENS5_IJlSC_lEEESK_SL_NS4_8TiledMMAINS4_8MMA_AtomIJNS4_4SM904GMMA25MMA_64x32x16_F32F16F16_SSILNSP_5MajorE0ELSR_0ELNSP_7ScaleInE1ELSS_1EEEEEENS4_6LayoutISD_NS5_IJSC_NSA_ILi0EEESW_EEEEENS5_IJNS4_10UnderscoreESZ_SZ_EEEEENS4_13SM90_TMA_LOADENS4_14ComposedLayoutINS4_7SwizzleILi1ELi4ELi3EEENS4_18smem_ptr_flag_bitsILi16EEENSV_INS5_IJNSA_ILi8EEESI_EEENS5_IJSI_SC_EEEEEEEvNS4_8identityENS4_23SM90_TMA_LOAD_MULTICASTES1C_vS1D_EENS_8epilogue10collective6detail29Sm90TmaWarpSpecializedAdapterINS1H_15DefaultEpilogueISK_SL_SL_NS1G_6thread17LinearCombinationISK_Li1EffLNS1L_9ScaleType4KindE0ELNS_15FloatRoundStyleE2ESK_EENS1_15EpilogueDefaultEEEEEvvEEEEvNT_6ParamsE --------------------------
	.section	.nv.shared._ZN7cutlass13device_kernelINS_4gemm6kernel13GemmUniversalIN4cute5tupleIJiiiiEEENS1_10collective13CollectiveMmaINS1_34MainloopSm90TmaGmmaWarpSpecializedILi32ENS5_IJNS4_1CILi2EEENSA_ILi1EEESC_EEENS1_35KernelTmaWarpSpecializedCooperativeEEENS5_IJNSA_ILi192EEENSA_ILi32EEENSA_ILi16EEEEEENS_6half_tENS5_IJlSC_lEEESK_SL_NS4_8TiledMMAINS4_8MMA_AtomIJNS4_4SM904GMMA25MMA_64x32x16_F32F16F16_SSILNSP_5MajorE0ELSR_0ELNSP_7ScaleInE1ELSS_1EEEEEENS4_6LayoutISD_NS5_IJSC_NSA_ILi0EEESW_EEEEENS5_IJNS4_10UnderscoreESZ_SZ_EEEEENS4_13SM90_TMA_LOADENS4_14ComposedLayoutINS4_7SwizzleILi1ELi4ELi3EEENS4_18smem_ptr_flag_bitsILi16EEENSV_INS5_IJNSA_ILi8EEESI_EEENS5_IJSI_SC_EEEEEEEvNS4_8identityENS4_23SM90_TMA_LOAD_MULTICASTES1C_vS1D_EENS_8epilogue10collective6detail29Sm90TmaWarpSpecializedAdapterINS1H_15DefaultEpilogueISK_SL_SL_NS1G_6thread17LinearCombinationISK_Li1EffLNS1L_9ScaleType4KindE0ELNS_15FloatRoundStyleE2ESK_EENS1_15EpilogueDefaultEEEEEvvEEEEvNT_6ParamsE,"aw",@nobits
	.sectionflags	@""
	.align	16
	.zero		1024


//--------------------- .nv.shared.reserved.0     --------------------------
	.section	.nv.shared.reserved.0,"aw",@nobits
	.weak		__nv_reservedSMEM_offset_0_alias
	.size		__nv_reservedSMEM_offset_0_alias, 0, 0
	.other		__nv_reservedSMEM_offset_0_alias,@"STO_CUDA_RESERVED_SHARED STV_DEFAULT"
__nv_reservedSMEM_offset_0_alias:
	.zero		0


//--------------------- .nv.global                --------------------------
	.section	.nv.global,"aw",@nobits
.nv.global:
	.type		_ZN39_INTERNAL_e9bd4599_4_k_cu_f17bfd9c_77154cute1_E,@object
	.size		_ZN39_INTERNAL_e9bd4599_4_k_cu_f17bfd9c_77154cute1_E,(_ZN39_INTERNAL_e9bd4599_4_k_cu_f17bfd9c_77154cuda3std3__45__cpo6cbeginE - _ZN39_INTERNAL_e9bd4599_4_k_cu_f17bfd9c_77154cute1_E)
_ZN39_INTERNAL_e9bd4599_4_k_cu_f17bfd9c_77154cute1_E:
	.zero		1
	.type		_ZN39_INTERNAL_e9bd4599_4_k_cu_f17bfd9c_77154cuda3std3__45__cpo6cbeginE,@object
	.size		_ZN39_INTERNAL_e9bd4599_4_k_cu_f17bfd9c_77154cuda3std3__45__cpo6cbeginE,(_ZN39_INTERNAL_e9bd4599_4_k_cu_f17bfd9c_77154cuda3std3__48in_placeE - _ZN39_INTERNAL_e9bd4599_4_k_cu_f17bfd9c_77154cuda3std3__45__cpo6cbeginE)
_ZN39_INTERNAL_e9bd4599_4_k_cu_f17bfd9c_77154cuda3std3__45__cpo6cbeginE:
	.zero		1
	.type		_ZN39_INTERNAL_e9bd4599_4_k_cu_f17bfd9c_77154cuda3std3__48in_placeE,@object
	.size		_ZN39_INTERNAL_e9bd4599_4_k_cu_f17bfd9c_77154cuda3std3__48in_placeE,(_ZN39_INTERNAL_e9bd4599_4_k_cu_f17bfd9c_77154cuda3std6ranges3__45__cpo9iter_moveE - _ZN39_INTERNAL_e9bd4599_4_k_cu_f17bfd9c_77154cuda3std3__48in_placeE)
_ZN39_INTERNAL_e9bd4599_4_k_cu_f17bfd9c_77154cuda3std3__48in_placeE:
	.zero		1
	.type		_ZN39_INTERNAL_e9bd4599_4_k_cu_f17bfd9c_77154cuda3std6ranges3__45__cpo9iter_moveE,@object
	.size		_ZN39_INTERNAL_e9bd4599_4_k_cu_f17bfd9c_77154cuda3std6ranges3__45__cpo9iter_moveE,(_ZN39_INTERNAL_e9bd4599_4_k_cu_f17bfd9c_77154cuda3std3__45__cpo5beginE - _ZN39_INTERNAL_e9bd4599_4_k_cu_f17bfd9c_77154cuda3std6ranges3__45__cpo9iter_moveE)
_ZN39_INTERNAL_e9bd4599_4_k_cu_f17bfd9c_77154cuda3std6ranges3__45__cpo9iter_moveE:
	.zero		1
	.type		_ZN39_INTERNAL_e9bd4599_4_k_cu_f17bfd9c_77154cuda3std3__45__cpo5beginE,@object
	.size		_ZN39_INTERNAL_e9bd4599_4_k_cu_f17bfd9c_77154cuda3std3__45__cpo5beginE,(_ZN39_INTERNAL_e9bd4599_4_k_cu_f17bfd9c_77154cuda3std3__441_GLOBAL__N__e9bd4599_4_k_cu_f17bfd9c_77156ignoreE - _ZN39_INTERNAL_e9bd4599_4_k_cu_f17bfd9c_77154cuda3std3__45__cpo5beginE)
_ZN39_INTERNAL_e9bd4599_4_k_cu_f17bfd9c_77154cuda3std3__45__cpo5beginE:
	.zero		1
	.type		_ZN39_INTERNAL_e9bd4599_4_k_cu_f17bfd9c_77154cuda3std3__441_GLOBAL__N__e9bd4599_4_k_cu_f17bfd9c_77156ignoreE,@object
	.size		_ZN39_INTERNAL_e9bd4599_4_k_cu_f17bfd9c_77154cuda3std3__441_GLOBAL__N__e9bd4599_4_k_cu_f17bfd9c_77156ignoreE,(_ZN39_INTERNAL_e9bd4599_4_k_cu_f17bfd9c_77154cute7productE - _ZN39_INTERNAL_e9bd4599_4_k_cu_f17bfd9c_77154cuda3std3__441_GLOBAL__N__e9bd4599_4_k_cu_f17bfd9c_77156ignoreE)
_ZN39_INTERNAL_e9bd4599_4_k_cu_f17bfd9c_77154cuda3std3__441_GLOBAL__N__e9bd4599_4_k_cu_f17bfd9c_77156ignoreE:
	.zero		1
	.type		_ZN39_INTERNAL_e9bd4599_4_k_cu_f17bfd9c_77154cute7productE,@object
	.size		_ZN39_INTERNAL_e9bd4599_4_k_cu_f17bfd9c_77154cute7productE,(_ZN39_INTERNAL_e9bd4599_4_k_cu_f17bfd9c_77154cuda3std3__45__cpo3endE - _ZN39_INTERNAL_e9bd4599_4_k_cu_f17bfd9c_77154cute7productE)
_ZN39_INTERNAL_e9bd4599_4_k_cu_f17bfd9c_77154cute7productE:
	.zero		1
	.type		_ZN39_INTERNAL_e9bd4599_4_k_cu_f17bfd9c_77154cuda3std3__45__cpo3endE,@object
	.size		_ZN39_INTERNAL_e9bd4599_4_k_cu_f17bfd9c_77154cuda3std3__45__cpo3endE,(_ZN39_INTERNAL_e9bd4599_4_k_cu_f17bfd9c_77154cuda3std3__419piecewise_constructE - _ZN39_INTERNAL_e9bd4599_4_k_cu_f17bfd9c_77154cuda3std3__45__cpo3endE)
_ZN39_INTERNAL_e9bd4599_4_k_cu_f17bfd9c_77154cuda3std3__45__cpo3endE:
	.zero		1
	.type		_ZN39_INTERNAL_e9bd4599_4_k_cu_f17bfd9c_77154cuda3std3__419piecewise_constructE,@object
	.size		_ZN39_INTERNAL_e9bd4599_4_k_cu_f17bfd9c_77154cuda3std3__419piecewise_constructE,(_ZN39_INTERNAL_e9bd4599_4_k_cu_f17bfd9c_77154cuda3std3__45__cpo4cendE - _ZN39_INTERNAL_e9bd4599_4_k_cu_f17bfd9c_77154cuda3std3__419piecewise_constructE)
_ZN39_INTERNAL_e9bd4599_4_k_cu_f17bfd9c_77154cuda3std3__419piecewise_constructE:
	.zero		1
	.type		_ZN39_INTERNAL_e9bd4599_4_k_cu_f17bfd9c_77154cuda3std3__45__cpo4cendE,@object
	.size		_ZN39_INTERNAL_e9bd4599_4_k_cu_f17bfd9c_77154cuda3std3__45__cpo4cendE,(_ZN39_INTERNAL_e9bd4599_4_k_cu_f17bfd9c_77154cuda3std6ranges3__45__cpo4swapE - _ZN39_INTERNAL_e9bd4599_4_k_cu_f17bfd9c_77154cuda3std3__45__cpo4cendE)
_ZN39_INTERNAL_e9bd4599_4_k_cu_f17bfd9c_77154cuda3std3__45__cpo4cendE:
	.zero		1
	.type		_ZN39_INTERNAL_e9bd4599_4_k_cu_f17bfd9c_77154cuda3std6ranges3__45__cpo4swapE,@object
	.size		_ZN39_INTERNAL_e9bd4599_4_k_cu_f17bfd9c_77154cuda3std6ranges3__45__cpo4swapE,(.L_8 - _ZN39_INTERNAL_e9bd4599_4_k_cu_f17bfd9c_77154cuda3std6ranges3__45__cpo4swapE)
_ZN39_INTERNAL_e9bd4599_4_k_cu_f17bfd9c_77154cuda3std6ranges3__45__cpo4swapE:
	.zero		1
.L_8:


//--------------------- .nv.constant0._ZN7cutlass13device_kernelINS_4gemm6kernel13GemmUniversalIN4cute5tupleIJiiiiEEENS1_10collective13CollectiveMmaINS1_34MainloopSm90TmaGmmaWarpSpecializedILi32ENS5_IJNS4_1CILi2EEENSA_ILi1EEESC_EEENS1_35KernelTmaWarpSpecializedCooperativeEEENS5_IJNSA_ILi192EEENSA_ILi32EEENSA_ILi16EEEEEENS_6half_tENS5_IJlSC_lEEESK_SL_NS4_8TiledMMAINS4_8MMA_AtomIJNS4_4SM904GMMA25MMA_64x32x16_F32F16F16_SSILNSP_5MajorE0ELSR_0ELNSP_7ScaleInE1ELSS_1EEEEEENS4_6LayoutISD_NS5_IJSC_NSA_ILi0EEESW_EEEEENS5_IJNS4_10UnderscoreESZ_SZ_EEEEENS4_13SM90_TMA_LOADENS4_14ComposedLayoutINS4_7SwizzleILi1ELi4ELi3EEENS4_18smem_ptr_flag_bitsILi16EEENSV_INS5_IJNSA_ILi8EEESI_EEENS5_IJSI_SC_EEEEEEEvNS4_8identityENS4_23SM90_TMA_LOAD_MULTICASTES1C_vS1D_EENS_8epilogue10collective6detail29Sm90TmaWarpSpecializedAdapterINS1H_15DefaultEpilogueISK_SL_SL_NS1G_6thread17LinearCombinationISK_Li1EffLNS1L_9ScaleType4KindE0ELNS_15FloatRoundStyleE2ESK_EENS1_15EpilogueDefaultEEEEEvvEEEEvNT_6ParamsE --------------------------
	.section	.nv.constant0._ZN7cutlass13device_kernelINS_4gemm6kernel13GemmUniversalIN4cute5tupleIJiiiiEEENS1_10collective13CollectiveMmaINS1_34MainloopSm90TmaGmmaWarpSpecializedILi32ENS5_IJNS4_1CILi2EEENSA_ILi1EEESC_EEENS1_35KernelTmaWarpSpecializedCooperativeEEENS5_IJNSA_ILi192EEENSA_ILi32EEENSA_ILi16EEEEEENS_6half_tENS5_IJlSC_lEEESK_SL_NS4_8TiledMMAINS4_8MMA_AtomIJNS4_4SM904GMMA25MMA_64x32x16_F32F16F16_SSILNSP_5MajorE0ELSR_0ELNSP_7ScaleInE1ELSS_1EEEEEENS4_6LayoutISD_NS5_IJSC_NSA_ILi0EEESW_EEEEENS5_IJNS4_10UnderscoreESZ_SZ_EEEEENS4_13SM90_TMA_LOADENS4_14ComposedLayoutINS4_7SwizzleILi1ELi4ELi3EEENS4_18smem_ptr_flag_bitsILi16EEENSV_INS5_IJNSA_ILi8EEESI_EEENS5_IJSI_SC_EEEEEEEvNS4_8identityENS4_23SM90_TMA_LOAD_MULTICASTES1C_vS1D_EENS_8epilogue10collective6detail29Sm90TmaWarpSpecializedAdapterINS1H_15DefaultEpilogueISK_SL_SL_NS1G_6thread17LinearCombinationISK_Li1EffLNS1L_9ScaleType4KindE0ELNS_15FloatRoundStyleE2ESK_EENS1_15EpilogueDefaultEEEEEvvEEEEvNT_6ParamsE,"a",@progbits
	.sectionflags	@""
	.align	4
.nv.constant0._ZN7cutlass13device_kernelINS_4gemm6kernel13GemmUniversalIN4cute5tupleIJiiiiEEENS1_10collective13CollectiveMmaINS1_34MainloopSm90TmaGmmaWarpSpecializedILi32ENS5_IJNS4_1CILi2EEENSA_ILi1EEESC_EEENS1_35KernelTmaWarpSpecializedCooperativeEEENS5_IJNSA_ILi192EEENSA_ILi32EEENSA_ILi16EEEEEENS_6half_tENS5_IJlSC_lEEESK_SL_NS4_8TiledMMAINS4_8MMA_AtomIJNS4_4SM904GMMA25MMA_64x32x16_F32F16F16_SSILNSP_5MajorE0ELSR_0ELNSP_7ScaleInE1ELSS_1EEEEEENS4_6LayoutISD_NS5_IJSC_NSA_ILi0EEESW_EEEEENS5_IJNS4_10UnderscoreESZ_SZ_EEEEENS4_13SM90_TMA_LOADENS4_14ComposedLayoutINS4_7SwizzleILi1ELi4ELi3EEENS4_18smem_ptr_flag_bitsILi16EEENSV_INS5_IJNSA_ILi8EEESI_EEENS5_IJSI_SC_EEEEEEEvNS4_8identityENS4_23SM90_TMA_LOAD_MULTICASTES1C_vS1D_EENS_8epilogue10collective6detail29Sm90TmaWarpSpecializedAdapterINS1H_15DefaultEpilogueISK_SL_SL_NS1G_6thread17LinearCombinationISK_Li1EffLNS1L_9ScaleType4KindE0ELNS_15FloatRoundStyleE2ESK_EENS1_15EpilogueDefaultEEEEEvvEEEEvNT_6ParamsE:
	.zero		1664


//--------------------- SYMBOLS --------------------------

	.type		.nv.reservedSmem.offset0,@object
	.size		.nv.reservedSmem.offset0,0x4
	.type		__assertfail,@function
